//
// Generated by NVIDIA NVVM Compiler
//
// Compiler Build ID: CL-36424714
// Cuda compilation tools, release 13.0, V13.0.88
// Based on NVVM 20.0.0
//

.version 9.0
.target sm_100
.address_size 64

	// .globl	_Z16multiply_and_addPfS_S_
.extern .func __assertfail
(
	.param .b64 __assertfail_param_0,
	.param .b64 __assertfail_param_1,
	.param .b32 __assertfail_param_2,
	.param .b64 __assertfail_param_3,
	.param .b64 __assertfail_param_4
)
;
.func  (.param .align 16 .b8 func_retval0[16]) __internal_trig_reduction_slowpathd
(
	.param .b64 __internal_trig_reduction_slowpathd_param_0
)
;
// _ZZ16multiply_and_addPfS_S_E5itemp has been demoted
// _ZZ16multiply_and_addPfS_S_E5qtemp has been demoted
.global .align 1 .b8 __unnamed_1[56] = {118, 111, 105, 100, 32, 109, 117, 108, 116, 105, 112, 108, 121, 95, 109, 105, 120, 95, 97, 100, 100, 40, 115, 105, 103, 110, 101, 100, 32, 115, 104, 111, 114, 116, 32, 42, 44, 32, 102, 108, 111, 97, 116, 32, 42, 44, 32, 102, 108, 111, 97, 116, 32, 42, 41};
// _ZZ16multiply_mix_addPsPfS0_E5itemp has been demoted
// _ZZ16multiply_mix_addPsPfS0_E5qtemp has been demoted
.global .align 1 .b8 $str[38] = {116, 115, 97, 109, 112, 32, 60, 61, 32, 40, 52, 32, 42, 32, 98, 108, 111, 99, 107, 68, 105, 109, 46, 120, 32, 42, 32, 103, 114, 105, 100, 68, 105, 109, 46, 120, 41};
.global .align 1 .b8 $str$1[27] = {47, 116, 109, 112, 47, 115, 97, 115, 115, 95, 99, 117, 95, 103, 98, 112, 54, 109, 104, 56, 111, 47, 107, 46, 99, 117};
.global .align 8 .b8 __cudart_i2opi_d[144] = {8, 93, 141, 31, 177, 95, 251, 107, 234, 146, 82, 138, 247, 57, 7, 61, 123, 241, 229, 235, 199, 186, 39, 117, 45, 234, 95, 158, 102, 63, 70, 79, 183, 9, 203, 39, 207, 126, 54, 109, 31, 109, 10, 90, 139, 17, 47, 239, 15, 152, 5, 222, 255, 151, 248, 31, 59, 40, 249, 189, 139, 95, 132, 156, 244, 57, 83, 131, 57, 214, 145, 57, 65, 126, 95, 180, 38, 112, 156, 233, 132, 68, 187, 46, 245, 53, 130, 232, 62, 167, 41, 177, 28, 235, 29, 254, 28, 146, 209, 9, 234, 46, 73, 6, 224, 210, 77, 66, 58, 110, 36, 183, 97, 197, 187, 222, 171, 99, 81, 254, 65, 144, 67, 60, 153, 149, 98, 219, 192, 221, 52, 245, 209, 87, 39, 252, 41, 21, 68, 78, 110, 131, 249, 162};
.global .align 16 .b8 __cudart_sin_cos_coeffs[128] = {70, 210, 176, 44, 241, 229, 90, 190, 146, 227, 172, 105, 227, 29, 199, 62, 161, 98, 219, 25, 160, 1, 42, 191, 24, 8, 17, 17, 17, 17, 129, 63, 84, 85, 85, 85, 85, 85, 197, 191, 0, 0, 0, 0, 0, 0, 0, 0, 0, 0, 0, 0, 0, 0, 0, 0, 100, 129, 253, 32, 131, 255, 168, 189, 40, 133, 239, 193, 167, 238, 33, 62, 217, 230, 6, 142, 79, 126, 146, 190, 233, 188, 221, 25, 160, 1, 250, 62, 71, 93, 193, 22, 108, 193, 86, 191, 81, 85, 85, 85, 85, 85, 165, 63, 0, 0, 0, 0, 0, 0, 224, 191, 0, 0, 0, 0, 0, 0, 240, 63};

.visible .entry _Z16multiply_and_addPfS_S_(
	.param .u64 .ptr .align 1 _Z16multiply_and_addPfS_S__param_0,
	.param .u64 .ptr .align 1 _Z16multiply_and_addPfS_S__param_1,
	.param .u64 .ptr .align 1 _Z16multiply_and_addPfS_S__param_2
)
{
	.reg .pred 	%p<16>;
	.reg .b32 	%r<83>;
	.reg .b32 	%f<124>;
	.reg .b64 	%rd<15>;
	// demoted variable
	.shared .align 4 .b8 _ZZ16multiply_and_addPfS_S_E5itemp[4096];
	// demoted variable
	.shared .align 4 .b8 _ZZ16multiply_and_addPfS_S_E5qtemp[4096];
	ld.param.u64 	%rd2, [_Z16multiply_and_addPfS_S__param_0];
	ld.param.u64 	%rd1, [_Z16multiply_and_addPfS_S__param_1];
	ld.param.u64 	%rd3, [_Z16multiply_and_addPfS_S__param_2];
	cvta.to.global.u64 	%rd4, %rd3;
	cvta.to.global.u64 	%rd5, %rd2;
	mov.u32 	%r32, %tid.y;
	mov.u32 	%r75, %ntid.x;
	mov.u32 	%r2, %tid.x;
	mad.lo.s32 	%r3, %r32, %r75, %r2;
	mov.u32 	%r4, %nctaid.x;
	mad.lo.s32 	%r33, %r4, %r32, %r2;
	shl.b32 	%r34, %r33, 2;
	shl.b32 	%r35, %r4, 1;
	mad.lo.s32 	%r36, %r4, 75, %r35;
	add.s32 	%r37, %r36, -75;
	mov.u32 	%r5, %ctaid.x;
	shl.b32 	%r38, %r2, 2;
	mad.lo.s32 	%r39, %r5, 150, %r38;
	mov.u32 	%r40, %ctaid.y;
	mov.u32 	%r41, %ntid.y;
	mad.lo.s32 	%r6, %r40, %r41, %r32;
	mul.lo.s32 	%r42, %r6, %r37;
	shl.b32 	%r43, %r42, 1;
	add.s32 	%r44, %r39, %r43;
	mul.wide.u32 	%rd6, %r44, 4;
	add.s64 	%rd7, %rd5, %rd6;
	ld.global.f32 	%f27, [%rd7];
	ld.global.f32 	%f28, [%rd7+4];
	add.s32 	%r45, %r44, 2;
	mul.wide.u32 	%rd8, %r45, 4;
	add.s64 	%rd9, %rd5, %rd8;
	ld.global.f32 	%f29, [%rd9];
	ld.global.f32 	%f30, [%rd9+4];
	mul.wide.u32 	%rd10, %r34, 4;
	add.s64 	%rd11, %rd4, %rd10;
	ld.global.f32 	%f31, [%rd11];
	ld.global.f32 	%f32, [%rd11+4];
	ld.global.f32 	%f33, [%rd11+8];
	ld.global.f32 	%f34, [%rd11+12];
	mul.f32 	%f35, %f27, %f31;
	mul.f32 	%f36, %f28, %f32;
	sub.f32 	%f37, %f35, %f36;
	fma.rn.f32 	%f38, %f29, %f33, %f37;
	mul.f32 	%f39, %f30, %f34;
	sub.f32 	%f40, %f38, %f39;
	shl.b32 	%r46, %r3, 2;
	mov.u32 	%r47, _ZZ16multiply_and_addPfS_S_E5itemp;
	add.s32 	%r7, %r47, %r46;
	st.shared.f32 	[%r7], %f40;
	mul.f32 	%f41, %f27, %f32;
	fma.rn.f32 	%f42, %f28, %f31, %f41;
	fma.rn.f32 	%f43, %f30, %f33, %f42;
	fma.rn.f32 	%f44, %f29, %f34, %f43;
	mov.u32 	%r48, _ZZ16multiply_and_addPfS_S_E5qtemp;
	add.s32 	%r8, %r48, %r46;
	st.shared.f32 	[%r8], %f44;
	bar.sync 	0;
	and.b32  	%r49, %r75, 1;
	setp.eq.b32 	%p1, %r49, 1;
	@%p1 bra 	$L__BB0_5;
	mov.u32 	%r74, %r75;
$L__BB0_2:
	shr.u32 	%r75, %r74, 1;
	setp.ge.u32 	%p2, %r2, %r75;
	@%p2 bra 	$L__BB0_4;
	shl.b32 	%r50, %r74, 1;
	add.s32 	%r51, %r7, %r50;
	ld.shared.f32 	%f45, [%r51];
	ld.shared.f32 	%f46, [%r7];
	add.f32 	%f47, %f45, %f46;
	st.shared.f32 	[%r7], %f47;
	add.s32 	%r52, %r8, %r50;
	ld.shared.f32 	%f48, [%r52];
	ld.shared.f32 	%f49, [%r8];
	add.f32 	%f50, %f48, %f49;
	st.shared.f32 	[%r8], %f50;
$L__BB0_4:
	bar.sync 	0;
	and.b32  	%r53, %r74, 2;
	setp.eq.s32 	%p3, %r53, 0;
	mov.u32 	%r74, %r75;
	@%p3 bra 	$L__BB0_2;
$L__BB0_5:
	setp.ne.s32 	%p4, %r2, 0;
	setp.lt.u32 	%p5, %r75, 2;
	or.pred  	%p6, %p4, %p5;
	@%p6 bra 	$L__BB0_19;
	ld.shared.f32 	%f122, [%r7];
	ld.shared.f32 	%f123, [%r8];
	add.s32 	%r12, %r75, -1;
	add.s32 	%r55, %r75, -2;
	and.b32  	%r13, %r12, 7;
	setp.lt.u32 	%p7, %r55, 7;
	mov.b32 	%r81, 1;
	@%p7 bra 	$L__BB0_10;
	and.b32  	%r57, %r12, -8;
	neg.s32 	%r79, %r57;
	add.s32 	%r59, %r46, 16;
	add.s32 	%r77, %r47, %r59;
	add.s32 	%r76, %r48, %r59;
	mov.b32 	%r78, 0;
$L__BB0_8:
	.pragma "nounroll";
	ld.shared.f32 	%f52, [%r77+-12];
	add.f32 	%f53, %f52, %f122;
	ld.shared.f32 	%f54, [%r76+-12];
	add.f32 	%f55, %f54, %f123;
	ld.shared.f32 	%f56, [%r77+-8];
	add.f32 	%f57, %f56, %f53;
	ld.shared.f32 	%f58, [%r76+-8];
	add.f32 	%f59, %f58, %f55;
	ld.shared.f32 	%f60, [%r77+-4];
	add.f32 	%f61, %f60, %f57;
	ld.shared.f32 	%f62, [%r76+-4];
	add.f32 	%f63, %f62, %f59;
	ld.shared.f32 	%f64, [%r77];
	add.f32 	%f65, %f64, %f61;
	ld.shared.f32 	%f66, [%r76];
	add.f32 	%f67, %f66, %f63;
	ld.shared.f32 	%f68, [%r77+4];
	add.f32 	%f69, %f68, %f65;
	ld.shared.f32 	%f70, [%r76+4];
	add.f32 	%f71, %f70, %f67;
	ld.shared.f32 	%f72, [%r77+8];
	add.f32 	%f73, %f72, %f69;
	ld.shared.f32 	%f74, [%r76+8];
	add.f32 	%f75, %f74, %f71;
	ld.shared.f32 	%f76, [%r77+12];
	add.f32 	%f77, %f76, %f73;
	ld.shared.f32 	%f78, [%r76+12];
	add.f32 	%f79, %f78, %f75;
	ld.shared.f32 	%f80, [%r77+16];
	add.f32 	%f122, %f80, %f77;
	ld.shared.f32 	%f81, [%r76+16];
	add.f32 	%f123, %f81, %f79;
	add.s32 	%r79, %r79, 8;
	add.s32 	%r78, %r78, 8;
	add.s32 	%r77, %r77, 32;
	add.s32 	%r76, %r76, 32;
	setp.ne.s32 	%p8, %r79, 0;
	@%p8 bra 	$L__BB0_8;
	add.s32 	%r81, %r78, 1;
$L__BB0_10:
	setp.eq.s32 	%p9, %r13, 0;
	@%p9 bra 	$L__BB0_18;
	and.b32  	%r27, %r12, 3;
	setp.lt.u32 	%p10, %r13, 4;
	@%p10 bra 	$L__BB0_13;
	shl.b32 	%r62, %r81, 2;
	add.s32 	%r63, %r7, %r62;
	ld.shared.f32 	%f83, [%r63];
	add.f32 	%f84, %f83, %f122;
	add.s32 	%r64, %r8, %r62;
	ld.shared.f32 	%f85, [%r64];
	add.f32 	%f86, %f85, %f123;
	ld.shared.f32 	%f87, [%r63+4];
	add.f32 	%f88, %f87, %f84;
	ld.shared.f32 	%f89, [%r64+4];
	add.f32 	%f90, %f89, %f86;
	ld.shared.f32 	%f91, [%r63+8];
	add.f32 	%f92, %f91, %f88;
	ld.shared.f32 	%f93, [%r64+8];
	add.f32 	%f94, %f93, %f90;
	ld.shared.f32 	%f95, [%r63+12];
	add.f32 	%f122, %f95, %f92;
	ld.shared.f32 	%f96, [%r64+12];
	add.f32 	%f123, %f96, %f94;
	add.s32 	%r81, %r81, 4;
$L__BB0_13:
	setp.eq.s32 	%p11, %r27, 0;
	@%p11 bra 	$L__BB0_18;
	setp.eq.s32 	%p12, %r27, 1;
	@%p12 bra 	$L__BB0_16;
	shl.b32 	%r65, %r81, 2;
	add.s32 	%r66, %r7, %r65;
	ld.shared.f32 	%f98, [%r66];
	add.f32 	%f99, %f98, %f122;
	add.s32 	%r67, %r8, %r65;
	ld.shared.f32 	%f100, [%r67];
	add.f32 	%f101, %f100, %f123;
	ld.shared.f32 	%f102, [%r66+4];
	add.f32 	%f122, %f102, %f99;
	ld.shared.f32 	%f103, [%r67+4];
	add.f32 	%f123, %f103, %f101;
	add.s32 	%r81, %r81, 2;
$L__BB0_16:
	and.b32  	%r68, %r12, 1;
	setp.eq.b32 	%p13, %r68, 1;
	not.pred 	%p14, %p13;
	@%p14 bra 	$L__BB0_18;
	shl.b32 	%r69, %r81, 2;
	add.s32 	%r70, %r7, %r69;
	ld.shared.f32 	%f104, [%r70];
	add.f32 	%f122, %f104, %f122;
	add.s32 	%r71, %r8, %r69;
	ld.shared.f32 	%f105, [%r71];
	add.f32 	%f123, %f105, %f123;
$L__BB0_18:
	st.shared.f32 	[%r7], %f122;
	st.shared.f32 	[%r8], %f123;
$L__BB0_19:
	setp.ne.s32 	%p15, %r2, 0;
	bar.sync 	0;
	@%p15 bra 	$L__BB0_21;
	mad.lo.s32 	%r72, %r6, %r4, %r5;
	shl.b32 	%r73, %r72, 1;
	ld.shared.f32 	%f106, [%r7];
	cvta.to.global.u64 	%rd12, %rd1;
	mul.wide.u32 	%rd13, %r73, 4;
	add.s64 	%rd14, %rd12, %rd13;
	st.global.f32 	[%rd14], %f106;
	ld.shared.f32 	%f107, [%r8];
	st.global.f32 	[%rd14+4], %f107;
$L__BB0_21:
	ret;

}
	// .globl	_Z16multiply_mix_addPsPfS0_
.visible .entry _Z16multiply_mix_addPsPfS0_(
	.param .u64 .ptr .align 1 _Z16multiply_mix_addPsPfS0__param_0,
	.param .u64 .ptr .align 1 _Z16multiply_mix_addPsPfS0__param_1,
	.param .u64 .ptr .align 1 _Z16multiply_mix_addPsPfS0__param_2
)
{
	.reg .pred 	%p<56>;
	.reg .b16 	%rs<5>;
	.reg .b32 	%r<182>;
	.reg .b32 	%f<190>;
	.reg .b64 	%rd<68>;
	.reg .b64 	%fd<100>;
	// demoted variable
	.shared .align 4 .b8 _ZZ16multiply_mix_addPsPfS0_E5itemp[4096];
	// demoted variable
	.shared .align 4 .b8 _ZZ16multiply_mix_addPsPfS0_E5qtemp[4096];
	ld.param.u64 	%rd18, [_Z16multiply_mix_addPsPfS0__param_0];
	ld.param.u64 	%rd19, [_Z16multiply_mix_addPsPfS0__param_1];
	ld.param.u64 	%rd20, [_Z16multiply_mix_addPsPfS0__param_2];
	mov.u32 	%r1, %tid.y;
	mov.u32 	%r165, %ntid.x;
	mov.u32 	%r3, %tid.x;
	mad.lo.s32 	%r4, %r1, %r165, %r3;
	mov.u32 	%r5, %ctaid.x;
	mul.lo.s32 	%r64, %r5, %r165;
	cvt.rn.f32.u32 	%f29, %r64;
	shl.b32 	%r65, %r3, 2;
	cvt.rn.f32.u32 	%f30, %r65;
	fma.rn.f32 	%f31, %f29, 0f40000000, %f30;
	cvt.rzi.u32.f32 	%r66, %f31;
	mov.u32 	%r6, %nctaid.x;
	mul.lo.s32 	%r67, %r165, %r6;
	shl.b32 	%r68, %r67, 2;
	setp.le.u32 	%p1, %r66, %r68;
	@%p1 bra 	$L__BB1_2;
	mov.u64 	%rd21, $str;
	cvta.global.u64 	%rd22, %rd21;
	mov.u64 	%rd23, $str$1;
	cvta.global.u64 	%rd24, %rd23;
	mov.u64 	%rd25, __unnamed_1;
	cvta.global.u64 	%rd26, %rd25;
	{ // callseq 0, 0
	.param .b64 param0;
	st.param.b64 	[param0], %rd22;
	.param .b64 param1;
	st.param.b64 	[param1], %rd24;
	.param .b32 param2;
	st.param.b32 	[param2], 115;
	.param .b64 param3;
	st.param.b64 	[param3], %rd26;
	.param .b64 param4;
	st.param.b64 	[param4], 1;
	call.uni 
	__assertfail, 
	(
	param0, 
	param1, 
	param2, 
	param3, 
	param4
	);
	} // callseq 0
$L__BB1_2:
	mad.lo.s32 	%r69, %r6, %r1, %r3;
	shl.b32 	%r70, %r69, 2;
	shl.b32 	%r71, %r6, 5;
	shl.b32 	%r72, %r6, 1;
	add.s32 	%r73, %r71, %r72;
	add.s32 	%r74, %r73, -32;
	shl.b32 	%r75, %r5, 5;
	shl.b32 	%r76, %r3, 1;
	add.s32 	%r7, %r75, %r76;
	mul.lo.s32 	%r77, %r1, %r74;
	shl.b32 	%r78, %r77, 1;
	mov.u32 	%r79, %ctaid.y;
	mov.u32 	%r80, %ntid.y;
	mul.lo.s32 	%r8, %r79, %r80;
	mad.lo.s32 	%r81, %r74, %r8, %r7;
	shl.b32 	%r82, %r81, 1;
	add.s32 	%r83, %r82, %r78;
	cvta.to.global.u64 	%rd27, %rd20;
	mul.wide.u32 	%rd28, %r70, 4;
	add.s64 	%rd1, %rd27, %rd28;
	ld.global.f32 	%f32, [%rd1];
	cvta.to.global.u64 	%rd29, %rd18;
	mul.wide.u32 	%rd30, %r83, 2;
	add.s64 	%rd31, %rd29, %rd30;
	ld.global.u16 	%rs1, [%rd31];
	cvt.rn.f32.s16 	%f33, %rs1;
	mul.f32 	%f34, %f32, %f33;
	ld.global.f32 	%f35, [%rd1+4];
	ld.global.u16 	%rs2, [%rd31+2];
	cvt.rn.f32.s16 	%f36, %rs2;
	mul.f32 	%f37, %f35, %f36;
	sub.f32 	%f38, %f34, %f37;
	ld.global.f32 	%f39, [%rd1+8];
	ld.global.u16 	%rs3, [%rd31+4];
	cvt.rn.f32.s16 	%f40, %rs3;
	fma.rn.f32 	%f41, %f39, %f40, %f38;
	ld.global.f32 	%f42, [%rd1+12];
	ld.global.u16 	%rs4, [%rd31+6];
	cvt.rn.f32.s16 	%f43, %rs4;
	mul.f32 	%f44, %f42, %f43;
	sub.f32 	%f45, %f41, %f44;
	shl.b32 	%r84, %r4, 2;
	mov.u32 	%r85, _ZZ16multiply_mix_addPsPfS0_E5itemp;
	add.s32 	%r9, %r85, %r84;
	st.shared.f32 	[%r9], %f45;
	mul.f32 	%f46, %f35, %f33;
	fma.rn.f32 	%f47, %f32, %f36, %f46;
	fma.rn.f32 	%f48, %f39, %f43, %f47;
	fma.rn.f32 	%f49, %f42, %f40, %f48;
	mov.u32 	%r86, _ZZ16multiply_mix_addPsPfS0_E5qtemp;
	add.s32 	%r10, %r86, %r84;
	st.shared.f32 	[%r10], %f49;
	bar.sync 	0;
	and.b32  	%r87, %r165, 1;
	setp.eq.b32 	%p2, %r87, 1;
	@%p2 bra 	$L__BB1_3;
	bra.uni 	$L__BB1_25;
$L__BB1_3:
	setp.eq.s32 	%p5, %r165, 0;
	mul.lo.s32 	%r92, %r165, -858993459;
	setp.gt.u32 	%p6, %r92, 858993459;
	or.pred  	%p7, %p5, %p6;
	@%p7 bra 	$L__BB1_7;
$L__BB1_4:
	mul.hi.u32 	%r93, %r165, -858993459;
	shr.u32 	%r15, %r93, 2;
	setp.ge.u32 	%p8, %r3, %r15;
	@%p8 bra 	$L__BB1_6;
	ld.shared.f32 	%f56, [%r9];
	shl.b32 	%r94, %r15, 2;
	add.s32 	%r95, %r9, %r94;
	ld.shared.f32 	%f57, [%r95];
	add.f32 	%f58, %f56, %f57;
	add.s32 	%r96, %r95, %r94;
	ld.shared.f32 	%f59, [%r96];
	add.f32 	%f60, %f58, %f59;
	add.s32 	%r97, %r96, %r94;
	ld.shared.f32 	%f61, [%r97];
	add.f32 	%f62, %f60, %f61;
	add.s32 	%r98, %r97, %r94;
	ld.shared.f32 	%f63, [%r98];
	add.f32 	%f64, %f62, %f63;
	st.shared.f32 	[%r9], %f64;
	ld.shared.f32 	%f65, [%r10];
	add.s32 	%r99, %r10, %r94;
	ld.shared.f32 	%f66, [%r99];
	add.f32 	%f67, %f65, %f66;
	add.s32 	%r100, %r99, %r94;
	ld.shared.f32 	%f68, [%r100];
	add.f32 	%f69, %f67, %f68;
	add.s32 	%r101, %r100, %r94;
	ld.shared.f32 	%f70, [%r101];
	add.f32 	%f71, %f69, %f70;
	add.s32 	%r102, %r101, %r94;
	ld.shared.f32 	%f72, [%r102];
	add.f32 	%f73, %f71, %f72;
	st.shared.f32 	[%r10], %f73;
$L__BB1_6:
	bar.sync 	0;
	setp.gt.u32 	%p9, %r165, 4;
	mul.lo.s32 	%r103, %r15, -858993459;
	setp.lt.u32 	%p10, %r103, 858993460;
	and.pred  	%p11, %p9, %p10;
	mov.u32 	%r165, %r15;
	@%p11 bra 	$L__BB1_4;
$L__BB1_7:
	setp.ne.s32 	%p12, %r3, 0;
	setp.lt.u32 	%p13, %r165, 2;
	or.pred  	%p14, %p12, %p13;
	@%p14 bra 	$L__BB1_21;
	ld.shared.f32 	%f188, [%r9];
	ld.shared.f32 	%f189, [%r10];
	add.s32 	%r17, %r165, -1;
	add.s32 	%r105, %r165, -2;
	and.b32  	%r18, %r17, 7;
	setp.lt.u32 	%p15, %r105, 7;
	mov.b32 	%r171, 1;
	@%p15 bra 	$L__BB1_12;
	and.b32  	%r107, %r17, -8;
	neg.s32 	%r169, %r107;
	add.s32 	%r109, %r84, 16;
	add.s32 	%r167, %r85, %r109;
	add.s32 	%r166, %r86, %r109;
	mov.b32 	%r168, 0;
$L__BB1_10:
	.pragma "nounroll";
	ld.shared.f32 	%f75, [%r167+-12];
	add.f32 	%f76, %f75, %f188;
	ld.shared.f32 	%f77, [%r166+-12];
	add.f32 	%f78, %f77, %f189;
	ld.shared.f32 	%f79, [%r167+-8];
	add.f32 	%f80, %f79, %f76;
	ld.shared.f32 	%f81, [%r166+-8];
	add.f32 	%f82, %f81, %f78;
	ld.shared.f32 	%f83, [%r167+-4];
	add.f32 	%f84, %f83, %f80;
	ld.shared.f32 	%f85, [%r166+-4];
	add.f32 	%f86, %f85, %f82;
	ld.shared.f32 	%f87, [%r167];
	add.f32 	%f88, %f87, %f84;
	ld.shared.f32 	%f89, [%r166];
	add.f32 	%f90, %f89, %f86;
	ld.shared.f32 	%f91, [%r167+4];
	add.f32 	%f92, %f91, %f88;
	ld.shared.f32 	%f93, [%r166+4];
	add.f32 	%f94, %f93, %f90;
	ld.shared.f32 	%f95, [%r167+8];
	add.f32 	%f96, %f95, %f92;
	ld.shared.f32 	%f97, [%r166+8];
	add.f32 	%f98, %f97, %f94;
	ld.shared.f32 	%f99, [%r167+12];
	add.f32 	%f100, %f99, %f96;
	ld.shared.f32 	%f101, [%r166+12];
	add.f32 	%f102, %f101, %f98;
	ld.shared.f32 	%f103, [%r167+16];
	add.f32 	%f188, %f103, %f100;
	ld.shared.f32 	%f104, [%r166+16];
	add.f32 	%f189, %f104, %f102;
	add.s32 	%r169, %r169, 8;
	add.s32 	%r168, %r168, 8;
	add.s32 	%r167, %r167, 32;
	add.s32 	%r166, %r166, 32;
	setp.ne.s32 	%p16, %r169, 0;
	@%p16 bra 	$L__BB1_10;
	add.s32 	%r171, %r168, 1;
$L__BB1_12:
	setp.eq.s32 	%p17, %r18, 0;
	@%p17 bra 	$L__BB1_20;
	and.b32  	%r32, %r17, 3;
	setp.lt.u32 	%p18, %r18, 4;
	@%p18 bra 	$L__BB1_15;
	shl.b32 	%r112, %r171, 2;
	add.s32 	%r113, %r9, %r112;
	ld.shared.f32 	%f106, [%r113];
	add.f32 	%f107, %f106, %f188;
	add.s32 	%r114, %r10, %r112;
	ld.shared.f32 	%f108, [%r114];
	add.f32 	%f109, %f108, %f189;
	ld.shared.f32 	%f110, [%r113+4];
	add.f32 	%f111, %f110, %f107;
	ld.shared.f32 	%f112, [%r114+4];
	add.f32 	%f113, %f112, %f109;
	ld.shared.f32 	%f114, [%r113+8];
	add.f32 	%f115, %f114, %f111;
	ld.shared.f32 	%f116, [%r114+8];
	add.f32 	%f117, %f116, %f113;
	ld.shared.f32 	%f118, [%r113+12];
	add.f32 	%f188, %f118, %f115;
	ld.shared.f32 	%f119, [%r114+12];
	add.f32 	%f189, %f119, %f117;
	add.s32 	%r171, %r171, 4;
$L__BB1_15:
	setp.eq.s32 	%p19, %r32, 0;
	@%p19 bra 	$L__BB1_20;
	setp.eq.s32 	%p20, %r32, 1;
	@%p20 bra 	$L__BB1_18;
	shl.b32 	%r115, %r171, 2;
	add.s32 	%r116, %r9, %r115;
	ld.shared.f32 	%f121, [%r116];
	add.f32 	%f122, %f121, %f188;
	add.s32 	%r117, %r10, %r115;
	ld.shared.f32 	%f123, [%r117];
	add.f32 	%f124, %f123, %f189;
	ld.shared.f32 	%f125, [%r116+4];
	add.f32 	%f188, %f125, %f122;
	ld.shared.f32 	%f126, [%r117+4];
	add.f32 	%f189, %f126, %f124;
	add.s32 	%r171, %r171, 2;
$L__BB1_18:
	and.b32  	%r118, %r17, 1;
	setp.eq.b32 	%p21, %r118, 1;
	not.pred 	%p22, %p21;
	@%p22 bra 	$L__BB1_20;
	shl.b32 	%r119, %r171, 2;
	add.s32 	%r120, %r9, %r119;
	ld.shared.f32 	%f127, [%r120];
	add.f32 	%f188, %f127, %f188;
	add.s32 	%r121, %r10, %r119;
	ld.shared.f32 	%f128, [%r121];
	add.f32 	%f189, %f128, %f189;
$L__BB1_20:
	st.shared.f32 	[%r9], %f188;
	st.shared.f32 	[%r10], %f189;
$L__BB1_21:
	setp.ne.s32 	%p23, %r3, 0;
	bar.sync 	0;
	@%p23 bra 	$L__BB1_55;
	ld.global.f32 	%f129, [%rd1+12];
	ld.global.f32 	%f130, [%rd1+8];
	div.rn.f32 	%f131, %f129, %f130;
	abs.f32 	%f132, %f131;
	setp.gt.f32 	%p24, %f132, 0f3F800000;
	rcp.approx.ftz.f32 	%f133, %f132;
	selp.f32 	%f134, %f133, %f132, %p24;
	mul.f32 	%f135, %f134, %f134;
	fma.rn.f32 	%f136, %f135, 0f3B2090AA, 0fBC6BE14F;
	fma.rn.f32 	%f137, %f136, %f135, 0f3D23397E;
	fma.rn.f32 	%f138, %f137, %f135, 0fBD948A7A;
	fma.rn.f32 	%f139, %f138, %f135, 0f3DD76B21;
	fma.rn.f32 	%f140, %f139, %f135, 0fBE111E88;
	fma.rn.f32 	%f141, %f140, %f135, 0f3E4CAF60;
	fma.rn.f32 	%f142, %f141, %f135, 0fBEAAAA27;
	mul.f32 	%f143, %f135, %f142;
	fma.rn.f32 	%f144, %f143, %f134, %f134;
	neg.f32 	%f145, %f144;
	fma.rn.f32 	%f146, 0f3F6EE581, 0f3FD774EB, %f145;
	selp.f32 	%f147, %f146, %f144, %p24;
	setp.num.f32 	%p25, %f132, %f132;
	copysign.f32 	%f148, %f131, %f147;
	selp.f32 	%f149, %f148, %f147, %p25;
	ld.global.f32 	%f150, [%rd1+4];
	ld.global.f32 	%f151, [%rd1];
	div.rn.f32 	%f152, %f150, %f151;
	abs.f32 	%f153, %f152;
	setp.gt.f32 	%p26, %f153, 0f3F800000;
	rcp.approx.ftz.f32 	%f154, %f153;
	selp.f32 	%f155, %f154, %f153, %p26;
	mul.f32 	%f156, %f155, %f155;
	fma.rn.f32 	%f157, %f156, 0f3B2090AA, 0fBC6BE14F;
	fma.rn.f32 	%f158, %f157, %f156, 0f3D23397E;
	fma.rn.f32 	%f159, %f158, %f156, 0fBD948A7A;
	fma.rn.f32 	%f160, %f159, %f156, 0f3DD76B21;
	fma.rn.f32 	%f161, %f160, %f156, 0fBE111E88;
	fma.rn.f32 	%f162, %f161, %f156, 0f3E4CAF60;
	fma.rn.f32 	%f163, %f162, %f156, 0fBEAAAA27;
	mul.f32 	%f164, %f156, %f163;
	fma.rn.f32 	%f165, %f164, %f155, %f155;
	neg.f32 	%f166, %f165;
	fma.rn.f32 	%f167, 0f3F6EE581, 0f3FD774EB, %f166;
	selp.f32 	%f168, %f167, %f165, %p26;
	setp.num.f32 	%p27, %f153, %f153;
	copysign.f32 	%f169, %f152, %f168;
	selp.f32 	%f170, %f169, %f168, %p27;
	sub.f32 	%f171, %f149, %f170;
	cvt.f64.f32 	%fd23, %f171;
	mov.f64 	%fd24, 0d401921FB54442D18;
	{
	.reg .b32 %temp; 
	mov.b64 	{%temp, %r122}, %fd24;
	}
	and.b32  	%r124, %r122, 2147483647;
	{
	.reg .b32 %temp; 
	mov.b64 	{%r125, %temp}, %fd24;
	}
	mov.b64 	%fd95, {%r125, %r124};
	cvt.rn.f64.u32 	%fd25, %r7;
	mul.f64 	%fd2, %fd25, %fd23;
	{
	.reg .b32 %temp; 
	mov.b64 	{%temp, %r126}, %fd2;
	}
	and.b32  	%r127, %r126, 2147483647;
	{
	.reg .b32 %temp; 
	mov.b64 	{%r128, %temp}, %fd2;
	}
	mov.b64 	%fd94, {%r128, %r127};
	max.u32 	%r129, %r127, %r124;
	setp.lt.u32 	%p28, %r129, 2146435072;
	@%p28 bra 	$L__BB1_29;
	setp.num.f64 	%p44, %fd94, %fd94;
	setp.num.f64 	%p45, %fd95, %fd95;
	and.pred  	%p46, %p44, %p45;
	@%p46 bra 	$L__BB1_28;
	mov.f64 	%fd35, 0d401921FB54442D18;
	add.rn.f64 	%fd96, %fd2, %fd35;
	bra.uni 	$L__BB1_45;
$L__BB1_25:
	shr.u32 	%r13, %r165, 1;
	setp.ge.u32 	%p3, %r3, %r13;
	@%p3 bra 	$L__BB1_27;
	shl.b32 	%r88, %r165, 1;
	add.s32 	%r89, %r9, %r88;
	ld.shared.f32 	%f50, [%r89];
	ld.shared.f32 	%f51, [%r9];
	add.f32 	%f52, %f50, %f51;
	st.shared.f32 	[%r9], %f52;
	add.s32 	%r90, %r10, %r88;
	ld.shared.f32 	%f53, [%r90];
	ld.shared.f32 	%f54, [%r10];
	add.f32 	%f55, %f53, %f54;
	st.shared.f32 	[%r10], %f55;
$L__BB1_27:
	bar.sync 	0;
	and.b32  	%r91, %r165, 2;
	setp.eq.s32 	%p4, %r91, 0;
	mov.u32 	%r165, %r13;
	@%p4 bra 	$L__BB1_25;
	bra.uni 	$L__BB1_3;
$L__BB1_28:
	setp.eq.f64 	%p47, %fd94, 0d7FF0000000000000;
	selp.f64 	%fd96, 0dFFF8000000000000, %fd2, %p47;
	bra.uni 	$L__BB1_45;
$L__BB1_29:
	setp.eq.f64 	%p29, %fd95, 0d0000000000000000;
	mov.f64 	%fd96, 0dFFF8000000000000;
	@%p29 bra 	$L__BB1_45;
	setp.ltu.f64 	%p30, %fd94, %fd95;
	mov.f64 	%fd96, %fd2;
	@%p30 bra 	$L__BB1_45;
	{
	.reg .b32 %temp; 
	mov.b64 	{%temp, %r130}, %fd94;
	}
	shr.u32 	%r173, %r130, 20;
	{
	.reg .b32 %temp; 
	mov.b64 	{%temp, %r38}, %fd95;
	}
	shr.u32 	%r174, %r38, 20;
	setp.gt.u32 	%p31, %r130, 1048575;
	@%p31 bra 	$L__BB1_33;
	mul.f64 	%fd94, %fd94, 0d4350000000000000;
	{
	.reg .b32 %temp; 
	mov.b64 	{%temp, %r131}, %fd94;
	}
	shr.u32 	%r132, %r131, 20;
	add.s32 	%r133, %r173, %r132;
	add.s32 	%r173, %r133, -54;
$L__BB1_33:
	setp.gt.u32 	%p32, %r38, 1048575;
	@%p32 bra 	$L__BB1_35;
	mul.f64 	%fd95, %fd95, 0d4350000000000000;
	{
	.reg .b32 %temp; 
	mov.b64 	{%temp, %r134}, %fd95;
	}
	shr.u32 	%r135, %r134, 20;
	add.s32 	%r136, %r174, %r135;
	add.s32 	%r174, %r136, -54;
$L__BB1_35:
	mov.b64 	%rd33, %fd94;
	mov.b64 	%rd34, %fd95;
	and.b64  	%rd35, %rd33, 4503599627370495;
	or.b64  	%rd63, %rd35, 4503599627370496;
	and.b64  	%rd36, %rd34, 4503599627370495;
	or.b64  	%rd3, %rd36, 4503599627370496;
	sub.s32 	%r44, %r173, %r174;
	min.s32 	%r45, %r44, 0;
	add.s32 	%r137, %r174, %r45;
	sub.s32 	%r138, %r173, %r137;
	add.s32 	%r139, %r138, 1;
	and.b32  	%r46, %r139, 3;
	setp.eq.s32 	%p33, %r46, 0;
	mov.u32 	%r177, %r44;
	@%p33 bra 	$L__BB1_38;
	neg.s32 	%r175, %r46;
	mov.u32 	%r177, %r44;
$L__BB1_37:
	.pragma "nounroll";
	sub.s64 	%rd37, %rd63, %rd3;
	mov.b64 	%fd27, %rd37;
	{
	.reg .b32 %temp; 
	mov.b64 	{%temp, %r140}, %fd27;
	}
	setp.lt.s32 	%p34, %r140, 0;
	selp.b64 	%rd66, %rd63, %rd37, %p34;
	shl.b64 	%rd63, %rd66, 1;
	add.s32 	%r177, %r177, -1;
	add.s32 	%r175, %r175, 1;
	setp.ne.s32 	%p35, %r175, 0;
	@%p35 bra 	$L__BB1_37;
$L__BB1_38:
	sub.s32 	%r141, %r44, %r45;
	setp.lt.u32 	%p36, %r141, 3;
	@%p36 bra 	$L__BB1_40;
$L__BB1_39:
	sub.s64 	%rd38, %rd63, %rd3;
	mov.b64 	%fd28, %rd38;
	{
	.reg .b32 %temp; 
	mov.b64 	{%temp, %r142}, %fd28;
	}
	setp.lt.s32 	%p37, %r142, 0;
	selp.b64 	%rd39, %rd63, %rd38, %p37;
	shl.b64 	%rd40, %rd39, 1;
	sub.s64 	%rd41, %rd40, %rd3;
	mov.b64 	%fd29, %rd41;
	{
	.reg .b32 %temp; 
	mov.b64 	{%temp, %r143}, %fd29;
	}
	setp.lt.s32 	%p38, %r143, 0;
	selp.b64 	%rd42, %rd40, %rd41, %p38;
	shl.b64 	%rd43, %rd42, 1;
	sub.s64 	%rd44, %rd43, %rd3;
	mov.b64 	%fd30, %rd44;
	{
	.reg .b32 %temp; 
	mov.b64 	{%temp, %r144}, %fd30;
	}
	setp.lt.s32 	%p39, %r144, 0;
	selp.b64 	%rd45, %rd43, %rd44, %p39;
	shl.b64 	%rd46, %rd45, 1;
	sub.s64 	%rd47, %rd46, %rd3;
	mov.b64 	%fd31, %rd47;
	{
	.reg .b32 %temp; 
	mov.b64 	{%temp, %r145}, %fd31;
	}
	setp.lt.s32 	%p40, %r145, 0;
	selp.b64 	%rd66, %rd46, %rd47, %p40;
	shl.b64 	%rd63, %rd66, 1;
	add.s32 	%r54, %r177, -4;
	setp.gt.s32 	%p41, %r177, 3;
	mov.u32 	%r177, %r54;
	@%p41 bra 	$L__BB1_39;
$L__BB1_40:
	and.b64  	%rd13, %rd66, 9223372036854775807;
	setp.eq.s64 	%p42, %rd13, 0;
	mov.b64 	%rd67, 0;
	@%p42 bra 	$L__BB1_44;
	mov.b64 	%fd32, %rd13;
	mul.f64 	%fd33, %fd32, 0d4350000000000000;
	{
	.reg .b32 %temp; 
	mov.b64 	{%temp, %r146}, %fd33;
	}
	shr.u32 	%r147, %r146, 20;
	sub.s32 	%r148, 55, %r147;
	sub.s32 	%r55, %r174, %r148;
	shl.b64 	%rd14, %rd13, %r148;
	setp.gt.s32 	%p43, %r55, 0;
	@%p43 bra 	$L__BB1_43;
	sub.s32 	%r150, 1, %r55;
	shr.u64 	%rd67, %rd14, %r150;
	bra.uni 	$L__BB1_44;
$L__BB1_43:
	add.s32 	%r149, %r55, -1;
	cvt.u64.u32 	%rd49, %r149;
	shl.b64 	%rd50, %rd49, 52;
	add.s64 	%rd67, %rd50, %rd14;
$L__BB1_44:
	mov.b64 	%fd34, %rd67;
	copysign.f64 	%fd96, %fd2, %fd34;
$L__BB1_45:
	ld.shared.f32 	%f27, [%r9];
	abs.f64 	%fd12, %fd96;
	setp.neu.f64 	%p48, %fd12, 0d7FF0000000000000;
	@%p48 bra 	$L__BB1_47;
	mov.f64 	%fd41, 0d0000000000000000;
	mul.rn.f64 	%fd98, %fd96, %fd41;
	mov.b32 	%r180, 1;
	bra.uni 	$L__BB1_50;
$L__BB1_47:
	mul.f64 	%fd36, %fd96, 0d3FE45F306DC9C883;
	cvt.rni.s32.f64 	%r179, %fd36;
	cvt.rn.f64.s32 	%fd37, %r179;
	fma.rn.f64 	%fd38, %fd37, 0dBFF921FB54442D18, %fd96;
	fma.rn.f64 	%fd39, %fd37, 0dBC91A62633145C00, %fd38;
	fma.rn.f64 	%fd98, %fd37, 0dB97B839A252049C0, %fd39;
	setp.ltu.f64 	%p49, %fd12, 0d41E0000000000000;
	@%p49 bra 	$L__BB1_49;
	{ // callseq 1, 0
	.param .b64 param0;
	st.param.f64 	[param0], %fd96;
	.param .align 16 .b8 retval0[16];
	call.uni (retval0), 
	__internal_trig_reduction_slowpathd, 
	(
	param0
	);
	ld.param.f64 	%fd98, [retval0];
	ld.param.b32 	%r179, [retval0+8];
	} // callseq 1
$L__BB1_49:
	add.s32 	%r180, %r179, 1;
$L__BB1_50:
	setp.neu.f64 	%p50, %fd12, 0d7FF0000000000000;
	shl.b32 	%r153, %r180, 6;
	cvt.u64.u32 	%rd51, %r153;
	and.b64  	%rd52, %rd51, 64;
	mov.u64 	%rd53, __cudart_sin_cos_coeffs;
	add.s64 	%rd54, %rd53, %rd52;
	mul.rn.f64 	%fd42, %fd98, %fd98;
	and.b32  	%r154, %r180, 1;
	setp.eq.b32 	%p51, %r154, 1;
	selp.f64 	%fd43, 0dBDA8FF8320FD8164, 0d3DE5DB65F9785EBA, %p51;
	ld.global.nc.v2.f64 	{%fd44, %fd45}, [%rd54];
	fma.rn.f64 	%fd46, %fd43, %fd42, %fd44;
	fma.rn.f64 	%fd47, %fd46, %fd42, %fd45;
	ld.global.nc.v2.f64 	{%fd48, %fd49}, [%rd54+16];
	fma.rn.f64 	%fd50, %fd47, %fd42, %fd48;
	fma.rn.f64 	%fd51, %fd50, %fd42, %fd49;
	ld.global.nc.v2.f64 	{%fd52, %fd53}, [%rd54+32];
	fma.rn.f64 	%fd54, %fd51, %fd42, %fd52;
	fma.rn.f64 	%fd55, %fd54, %fd42, %fd53;
	fma.rn.f64 	%fd56, %fd55, %fd98, %fd98;
	fma.rn.f64 	%fd57, %fd55, %fd42, 0d3FF0000000000000;
	selp.f64 	%fd58, %fd57, %fd56, %p51;
	and.b32  	%r155, %r180, 2;
	setp.eq.s32 	%p52, %r155, 0;
	mov.f64 	%fd59, 0d0000000000000000;
	sub.f64 	%fd60, %fd59, %fd58;
	selp.f64 	%fd18, %fd58, %fd60, %p52;
	ld.shared.f32 	%f28, [%r10];
	@%p50 bra 	$L__BB1_52;
	mov.f64 	%fd66, 0d0000000000000000;
	mul.rn.f64 	%fd99, %fd96, %fd66;
	mov.b32 	%r181, 0;
	bra.uni 	$L__BB1_54;
$L__BB1_52:
	mul.f64 	%fd61, %fd96, 0d3FE45F306DC9C883;
	cvt.rni.s32.f64 	%r181, %fd61;
	cvt.rn.f64.s32 	%fd62, %r181;
	fma.rn.f64 	%fd63, %fd62, 0dBFF921FB54442D18, %fd96;
	fma.rn.f64 	%fd64, %fd62, 0dBC91A62633145C00, %fd63;
	fma.rn.f64 	%fd99, %fd62, 0dB97B839A252049C0, %fd64;
	setp.ltu.f64 	%p53, %fd12, 0d41E0000000000000;
	@%p53 bra 	$L__BB1_54;
	{ // callseq 2, 0
	.param .b64 param0;
	st.param.f64 	[param0], %fd96;
	.param .align 16 .b8 retval0[16];
	call.uni (retval0), 
	__internal_trig_reduction_slowpathd, 
	(
	param0
	);
	ld.param.f64 	%fd99, [retval0];
	ld.param.b32 	%r181, [retval0+8];
	} // callseq 2
$L__BB1_54:
	cvt.f64.f32 	%fd67, %f27;
	cvt.f64.f32 	%fd68, %f28;
	shl.b32 	%r158, %r181, 6;
	cvt.u64.u32 	%rd55, %r158;
	and.b64  	%rd56, %rd55, 64;
	add.s64 	%rd58, %rd53, %rd56;
	mul.rn.f64 	%fd69, %fd99, %fd99;
	and.b32  	%r159, %r181, 1;
	setp.eq.b32 	%p54, %r159, 1;
	selp.f64 	%fd70, 0dBDA8FF8320FD8164, 0d3DE5DB65F9785EBA, %p54;
	ld.global.nc.v2.f64 	{%fd71, %fd72}, [%rd58];
	fma.rn.f64 	%fd73, %fd70, %fd69, %fd71;
	fma.rn.f64 	%fd74, %fd73, %fd69, %fd72;
	ld.global.nc.v2.f64 	{%fd75, %fd76}, [%rd58+16];
	fma.rn.f64 	%fd77, %fd74, %fd69, %fd75;
	fma.rn.f64 	%fd78, %fd77, %fd69, %fd76;
	ld.global.nc.v2.f64 	{%fd79, %fd80}, [%rd58+32];
	fma.rn.f64 	%fd81, %fd78, %fd69, %fd79;
	fma.rn.f64 	%fd82, %fd81, %fd69, %fd80;
	fma.rn.f64 	%fd83, %fd82, %fd99, %fd99;
	fma.rn.f64 	%fd84, %fd82, %fd69, 0d3FF0000000000000;
	selp.f64 	%fd85, %fd84, %fd83, %p54;
	and.b32  	%r160, %r181, 2;
	setp.eq.s32 	%p55, %r160, 0;
	mov.f64 	%fd86, 0d0000000000000000;
	sub.f64 	%fd87, %fd86, %fd85;
	selp.f64 	%fd88, %fd85, %fd87, %p55;
	mul.f64 	%fd89, %fd88, %fd68;
	mul.f64 	%fd90, %fd18, %fd67;
	sub.f64 	%fd91, %fd90, %fd89;
	cvt.rn.f32.f64 	%f172, %fd91;
	st.shared.f32 	[%r9], %f172;
	mul.f64 	%fd92, %fd88, %fd67;
	fma.rn.f64 	%fd93, %fd18, %fd68, %fd92;
	cvt.rn.f32.f64 	%f173, %fd93;
	st.shared.f32 	[%r10], %f173;
	add.s32 	%r161, %r8, %r1;
	mad.lo.s32 	%r162, %r161, %r6, %r5;
	shl.b32 	%r163, %r162, 1;
	cvta.to.global.u64 	%rd59, %rd19;
	mul.wide.u32 	%rd60, %r163, 4;
	add.s64 	%rd61, %rd59, %rd60;
	st.global.f32 	[%rd61], %f172;
	st.global.f32 	[%rd61+4], %f173;
$L__BB1_55:
	ret;

}
.func  (.param .align 16 .b8 func_retval0[16]) __internal_trig_reduction_slowpathd(
	.param .b64 __internal_trig_reduction_slowpathd_param_0
)
{
	.local .align 8 .b8 	__local_depot2[40];
	.reg .b64 	%SP;
	.reg .b64 	%SPL;
	.reg .pred 	%p<10>;
	.reg .b32 	%r<47>;
	.reg .b64 	%rd<74>;
	.reg .b64 	%fd<5>;

	mov.u64 	%SPL, __local_depot2;
	ld.param.f64 	%fd4, [__internal_trig_reduction_slowpathd_param_0];
	add.u64 	%rd1, %SPL, 0;
	{
	.reg .b32 %temp; 
	mov.b64 	{%temp, %r1}, %fd4;
	}
	shr.u32 	%r2, %r1, 20;
	and.b32  	%r3, %r2, 2047;
	setp.eq.s32 	%p1, %r3, 2047;
	mov.b32 	%r46, 0;
	@%p1 bra 	$L__BB2_9;
	add.s32 	%r20, %r3, -1024;
	mov.b64 	%rd20, %fd4;
	shl.b64 	%rd2, %rd20, 11;
	shr.u32 	%r4, %r20, 6;
	sub.s32 	%r45, 15, %r4;
	sub.s32 	%r21, 19, %r4;
	setp.lt.u32 	%p2, %r20, 128;
	selp.b32 	%r6, 18, %r21, %p2;
	setp.ge.s32 	%p3, %r45, %r6;
	mov.b64 	%rd70, 0;
	@%p3 bra 	$L__BB2_4;
	add.s32 	%r23, %r6, %r4;
	neg.s32 	%r43, %r23;
	or.b64  	%rd3, %rd2, -9223372036854775808;
	mov.b64 	%rd70, 0;
	mov.b32 	%r42, 0;
	mov.u64 	%rd25, __cudart_i2opi_d;
	mov.u32 	%r44, %r45;
$L__BB2_3:
	.pragma "nounroll";
	mul.wide.s32 	%rd22, %r42, 8;
	add.s64 	%rd23, %rd1, %rd22;
	mul.wide.s32 	%rd24, %r44, 8;
	add.s64 	%rd26, %rd25, %rd24;
	ld.global.nc.u64 	%rd27, [%rd26];
	{
	.reg .u32 %r0, %r1, %r2, %r3, %alo, %ahi, %blo, %bhi, %clo, %chi;
	mov.b64 	{%alo,%ahi}, %rd27;
	mov.b64 	{%blo,%bhi}, %rd3;
	mov.b64 	{%clo,%chi}, %rd70;
	mad.lo.cc.u32 	%r0, %alo, %blo, %clo;
	madc.hi.cc.u32 	%r1, %alo, %blo, %chi;
	madc.hi.u32 	%r2, %alo, %bhi, 0;
	mad.lo.cc.u32 	%r1, %alo, %bhi, %r1;
	madc.hi.cc.u32 	%r2, %ahi, %blo, %r2;
	madc.hi.u32 	%r3, %ahi, %bhi, 0;
	mad.lo.cc.u32 	%r1, %ahi, %blo, %r1;
	madc.lo.cc.u32 	%r2, %ahi, %bhi, %r2;
	addc.u32 	%r3, %r3, 0;
	mov.b64 	%rd28, {%r0,%r1};
	mov.b64 	%rd70, {%r2,%r3};
	}
	st.local.u64 	[%rd23], %rd28;
	add.s32 	%r44, %r44, 1;
	add.s32 	%r43, %r43, 1;
	add.s32 	%r42, %r42, 1;
	setp.ne.s32 	%p4, %r43, -15;
	mov.u32 	%r45, %r6;
	@%p4 bra 	$L__BB2_3;
$L__BB2_4:
	cvt.s64.s32 	%rd29, %r45;
	cvt.u64.u32 	%rd30, %r4;
	add.s64 	%rd31, %rd30, %rd29;
	shl.b64 	%rd32, %rd31, 3;
	add.s64 	%rd33, %rd1, %rd32;
	st.local.u64 	[%rd33+-120], %rd70;
	and.b32  	%r15, %r2, 63;
	ld.local.u64 	%rd72, [%rd1+16];
	ld.local.u64 	%rd71, [%rd1+24];
	setp.eq.s32 	%p5, %r15, 0;
	@%p5 bra 	$L__BB2_6;
	shl.b64 	%rd34, %rd71, %r15;
	shr.u64 	%rd35, %rd72, 1;
	xor.b32  	%r24, %r15, 63;
	shr.u64 	%rd36, %rd35, %r24;
	or.b64  	%rd71, %rd34, %rd36;
	ld.local.u64 	%rd37, [%rd1+8];
	shl.b64 	%rd38, %rd72, %r15;
	shr.u64 	%rd39, %rd37, 1;
	shr.u64 	%rd40, %rd39, %r24;
	or.b64  	%rd72, %rd38, %rd40;
$L__BB2_6:
	and.b32  	%r25, %r1, -2147483648;
	shr.u64 	%rd41, %rd71, 62;
	cvt.u32.u64 	%r26, %rd41;
	mov.b64 	{%r27, %r28}, %rd71;
	mov.b64 	{%r29, %r30}, %rd72;
	shf.l.wrap.b32 	%r31, %r30, %r27, 2;
	shf.l.wrap.b32 	%r32, %r27, %r28, 2;
	mov.b64 	%rd42, {%r31, %r32};
	shl.b64 	%rd43, %rd72, 2;
	shr.u64 	%rd44, %rd42, 63;
	cvt.u32.u64 	%r33, %rd44;
	add.s32 	%r34, %r33, %r26;
	setp.eq.s32 	%p6, %r25, 0;
	neg.s32 	%r35, %r34;
	selp.b32 	%r46, %r34, %r35, %p6;
	setp.gt.s64 	%p7, %rd42, -1;
	mov.b64 	%rd45, 0;
	{
	.reg .u32 %r0, %r1, %r2, %r3, %a0, %a1, %a2, %a3, %b0, %b1, %b2, %b3;
	mov.b64 	{%a0,%a1}, %rd45;
	mov.b64 	{%a2,%a3}, %rd45;
	mov.b64 	{%b0,%b1}, %rd43;
	mov.b64 	{%b2,%b3}, %rd42;
	sub.cc.u32 	%r0, %a0, %b0;
	subc.cc.u32 	%r1, %a1, %b1;
	subc.cc.u32 	%r2, %a2, %b2;
	subc.u32 	%r3, %a3, %b3;
	mov.b64 	%rd46, {%r0,%r1};
	mov.b64 	%rd47, {%r2,%r3};
	}
	xor.b32  	%r36, %r25, -2147483648;
	selp.b64 	%rd73, %rd42, %rd47, %p7;
	selp.b64 	%rd14, %rd43, %rd46, %p7;
	selp.b32 	%r17, %r25, %r36, %p7;
	clz.b64 	%r37, %rd73;
	cvt.u64.u32 	%rd15, %r37;
	setp.eq.s32 	%p8, %r37, 0;
	@%p8 bra 	$L__BB2_8;
	cvt.u32.u64 	%r38, %rd15;
	and.b32  	%r39, %r38, 63;
	shl.b64 	%rd48, %rd73, %r39;
	shr.u64 	%rd49, %rd14, 1;
	not.b32 	%r40, %r38;
	and.b32  	%r41, %r40, 63;
	shr.u64 	%rd50, %rd49, %r41;
	or.b64  	%rd73, %rd48, %rd50;
$L__BB2_8:
	mov.b64 	%rd51, -3958705157555305931;
	{
	.reg .u32 %r0, %r1, %r2, %r3, %alo, %ahi, %blo, %bhi;
	mov.b64 	{%alo,%ahi}, %rd73;
	mov.b64 	{%blo,%bhi}, %rd51;
	mul.lo.u32 	%r0, %alo, %blo;
	mul.hi.u32 	%r1, %alo, %blo;
	mad.lo.cc.u32 	%r1, %alo, %bhi, %r1;
	madc.hi.u32 	%r2, %alo, %bhi, 0;
	mad.lo.cc.u32 	%r1, %ahi, %blo, %r1;
	madc.hi.cc.u32 	%r2, %ahi, %blo, %r2;
	madc.hi.u32 	%r3, %ahi, %bhi, 0;
	mad.lo.cc.u32 	%r2, %ahi, %bhi, %r2;
	addc.u32 	%r3, %r3, 0;
	mov.b64 	%rd52, {%r0,%r1};
	mov.b64 	%rd53, {%r2,%r3};
	}
	setp.gt.s64 	%p9, %rd53, 0;
	{
	.reg .u32 %r0, %r1, %r2, %r3, %a0, %a1, %a2, %a3, %b0, %b1, %b2, %b3;
	mov.b64 	{%a0,%a1}, %rd52;
	mov.b64 	{%a2,%a3}, %rd53;
	mov.b64 	{%b0,%b1}, %rd52;
	mov.b64 	{%b2,%b3}, %rd53;
	add.cc.u32 	%r0, %a0, %b0;
	addc.cc.u32 	%r1, %a1, %b1;
	addc.cc.u32 	%r2, %a2, %b2;
	addc.u32 	%r3, %a3, %b3;
	mov.b64 	%rd54, {%r0,%r1};
	mov.b64 	%rd55, {%r2,%r3};
	}
	selp.b64 	%rd56, %rd55, %rd53, %p9;
	selp.s64 	%rd57, -1, 0, %p9;
	sub.s64 	%rd58, %rd57, %rd15;
	cvt.u64.u32 	%rd59, %r17;
	shl.b64 	%rd60, %rd59, 32;
	add.s64 	%rd61, %rd56, 1;
	shr.u64 	%rd62, %rd61, 10;
	add.s64 	%rd63, %rd62, 1;
	shr.u64 	%rd64, %rd63, 1;
	shl.b64 	%rd65, %rd58, 52;
	add.s64 	%rd66, %rd65, %rd64;
	add.s64 	%rd67, %rd66, 4602678819172646912;
	or.b64  	%rd68, %rd67, %rd60;
	mov.b64 	%fd4, %rd68;
$L__BB2_9:
	st.param.f64 	[func_retval0], %fd4;
	st.param.b32 	[func_retval0+8], %r46;
	ret;

}


// ===== COMPILED SASS (sm_100) =====

	.target	sm_100

	.elftype	@"ET_EXEC"


//--------------------- .note.nv.tkinfo           --------------------------
	.section	.note.nv.tkinfo,"",@"SHT_NOTE"
	.sectionflags	@"SHF_NOTE_NV_TKINFO"
	.tkinfo
        /*0018*/ 	.word	0x00000002
        /*0030*/ 	.string	""
        /*0030*/ 	.string	"ptxas"
        /*0030*/ 	.string	"Cuda compilation tools, release 13.0, V13.0.88"
        /*0030*/ 	.string	"Build cuda_13.0.r13.0/compiler.36424714_0"
        /*0030*/ 	.string	"-arch sm_100 -m 64 "



//--------------------- .note.nv.cuinfo           --------------------------
	.section	.note.nv.cuinfo,"",@"SHT_NOTE"
	.sectionflags	@"SHF_NOTE_NV_CUINFO"
        /*0018*/ 	.short	0x0002
        /*001a*/ 	.short	0x0064
        /*001c*/ 	.short	0x0082
	.zero		2


//--------------------- .nv.info                  --------------------------
	.section	.nv.info,"",@"SHT_CUDA_INFO"
	.align	4


	//----- nvinfo : EIATTR_REGCOUNT
	.align		4
        /*0000*/ 	.byte	0x04, 0x2f
        /*0002*/ 	.short	(.L_6 - .L_5)
	.align		4
.L_5:
        /*0004*/ 	.word	index@(_Z16multiply_and_addPfS_S_)
        /*0008*/ 	.word	0x0000001f


	//----- nvinfo : EIATTR_FRAME_SIZE
	.align		4
.L_6:
        /*000c*/ 	.byte	0x04, 0x11
        /*000e*/ 	.short	(.L_8 - .L_7)
	.align		4
.L_7:
        /*0010*/ 	.word	index@(_Z16multiply_and_addPfS_S_)
        /*0014*/ 	.word	0x00000000


	//----- nvinfo : EIATTR_REGCOUNT
	.align		4
.L_8:
        /*0018*/ 	.byte	0x04, 0x2f
        /*001a*/ 	.short	(.L_10 - .L_9)
	.align		4
.L_9:
        /*001c*/ 	.word	index@(_Z16multiply_mix_addPsPfS0_)
        /*0020*/ 	.word	0x00000020


	//----- nvinfo : EIATTR_FRAME_SIZE
	.align		4
.L_10:
        /*0024*/ 	.byte	0x04, 0x11
        /*0026*/ 	.short	(.L_12 - .L_11)
	.align		4
.L_11:
        /*0028*/ 	.word	index@($_Z16multiply_mix_addPsPfS0_$__internal_trig_reduction_slowpathd)
        /*002c*/ 	.word	0x00000028


	//----- nvinfo : EIATTR_FRAME_SIZE
	.align		4
.L_12:
        /*0030*/ 	.byte	0x04, 0x11
        /*0032*/ 	.short	(.L_14 - .L_13)
	.align		4
.L_13:
        /*0034*/ 	.word	index@($__internal_0_$__cuda_sm3x_div_rn_noftz_f32_slowpath)
        /*0038*/ 	.word	0x00000028


	//----- nvinfo : EIATTR_FRAME_SIZE
	.align		4
.L_14:
        /*003c*/ 	.byte	0x04, 0x11
        /*003e*/ 	.short	(.L_16 - .L_15)
	.align		4
.L_15:
        /*0040*/ 	.word	index@(_Z16multiply_mix_addPsPfS0_)
        /*0044*/ 	.word	0x00000028


	//----- nvinfo : EIATTR_MIN_STACK_SIZE
	.align		4
.L_16:
        /*0048*/ 	.byte	0x04, 0x12
        /*004a*/ 	.short	(.L_18 - .L_17)
	.align		4
.L_17:
        /*004c*/ 	.word	index@(_Z16multiply_mix_addPsPfS0_)
        /*0050*/ 	.word	0x00000028


	//----- nvinfo : EIATTR_MIN_STACK_SIZE
	.align		4
.L_18:
        /*0054*/ 	.byte	0x04, 0x12
        /*0056*/ 	.short	(.L_20 - .L_19)
	.align		4
.L_19:
        /*0058*/ 	.word	index@(_Z16multiply_and_addPfS_S_)
        /*005c*/ 	.word	0x00000000
.L_20:


//--------------------- .nv.compat                --------------------------
	.section	.nv.compat,"",@"SHT_CUDA_COMPAT_INFO"
	.align	4
        /*0000*/ 	.byte	0x02, 0x09, 0x00, 0x00, 0x02, 0x02, 0x01, 0x00, 0x02, 0x05, 0x05, 0x00, 0x03, 0x07, 0x01, 0x01
        /*0010*/ 	.byte	0x02, 0x03, 0x00, 0x00, 0x02, 0x06, 0x01, 0x00, 0x04, 0x0b, 0x08, 0x00, 0x01, 0x00, 0x00, 0x00
        /*0020*/ 	.byte	0x00, 0x00, 0x00, 0x00


//--------------------- .nv.info._Z16multiply_mix_addPsPfS0_ --------------------------
	.section	.nv.info._Z16multiply_mix_addPsPfS0_,"",@"SHT_CUDA_INFO"
	.sectionflags	@""
	.align	4


	//----- nvinfo : EIATTR_CUDA_API_VERSION
	.align		4
        /*0000*/ 	.byte	0x04, 0x37
        /*0002*/ 	.short	(.L_22 - .L_21)
.L_21:
        /*0004*/ 	.word	0x00000082


	//----- nvinfo : EIATTR_KPARAM_INFO
	.align		4
.L_22:
        /*0008*/ 	.byte	0x04, 0x17
        /*000a*/ 	.short	(.L_24 - .L_23)
.L_23:
        /*000c*/ 	.word	0x00000000
        /*0010*/ 	.short	0x0002
        /*0012*/ 	.short	0x0010
        /*0014*/ 	.byte	0x00, 0xf5, 0x21, 0x00


	//----- nvinfo : EIATTR_KPARAM_INFO
	.align		4
.L_24:
        /*0018*/ 	.byte	0x04, 0x17
        /*001a*/ 	.short	(.L_26 - .L_25)
.L_25:
        /*001c*/ 	.word	0x00000000
        /*0020*/ 	.short	0x0001
        /*0022*/ 	.short	0x0008
        /*0024*/ 	.byte	0x00, 0xf5, 0x21, 0x00


	//----- nvinfo : EIATTR_KPARAM_INFO
	.align		4
.L_26:
        /*0028*/ 	.byte	0x04, 0x17
        /*002a*/ 	.short	(.L_28 - .L_27)
.L_27:
        /*002c*/ 	.word	0x00000000
        /*0030*/ 	.short	0x0000
        /*0032*/ 	.short	0x0000
        /*0034*/ 	.byte	0x00, 0xf5, 0x21, 0x00


	//----- nvinfo : EIATTR_SPARSE_MMA_MASK
	.align		4
.L_28:
        /*0038*/ 	.byte	0x03, 0x50
        /*003a*/ 	.short	0x0000


	//----- nvinfo : EIATTR_MAXREG_COUNT
	.align		4
        /*003c*/ 	.byte	0x03, 0x1b
        /*003e*/ 	.short	0x00ff


	//----- nvinfo : EIATTR_NUM_BARRIERS
	.align		4
        /*0040*/ 	.byte	0x02, 0x4c
        /*0042*/ 	.byte	0x01
	.zero		1


	//----- nvinfo : EIATTR_EXTERNS
	.align		4
        /*0044*/ 	.byte	0x04, 0x0f
        /*0046*/ 	.short	(.L_30 - .L_29)


	//   ....[0]....
	.align		4
.L_29:
        /*0048*/ 	.word	index@(__assertfail)


	//----- nvinfo : EIATTR_MERCURY_ISA_VERSION
	.align		4
.L_30:
        /*004c*/ 	.byte	0x03, 0x5f
        /*004e*/ 	.short	0x0101


	//----- nvinfo : EIATTR_VRC_CTA_INIT_COUNT
	.align		4
        /*0050*/ 	.byte	0x02, 0x4a
	.zero		1
	.zero		1


	//----- nvinfo : EIATTR_SYSCALL_OFFSETS
	.align		4
        /*0054*/ 	.byte	0x04, 0x46
        /*0056*/ 	.short	(.L_32 - .L_31)


	//   ....[0]....
.L_31:
        /*0058*/ 	.word	0x00000240


	//----- nvinfo : EIATTR_EXIT_INSTR_OFFSETS
	.align		4
.L_32:
        /*005c*/ 	.byte	0x04, 0x1c
        /*005e*/ 	.short	(.L_34 - .L_33)


	//   ....[0]....
.L_33:
        /*0060*/ 	.word	0x00001050


	//   ....[1]....
        /*0064*/ 	.word	0x000024a0


	//----- nvinfo : EIATTR_CRS_STACK_SIZE
	.align		4
.L_34:
        /*0068*/ 	.byte	0x04, 0x1e
        /*006a*/ 	.short	(.L_36 - .L_35)
.L_35:
        /*006c*/ 	.word	0x00000000


	//----- nvinfo : EIATTR_CBANK_PARAM_SIZE
	.align		4
.L_36:
        /*0070*/ 	.byte	0x03, 0x19
        /*0072*/ 	.short	0x0018


	//----- nvinfo : EIATTR_PARAM_CBANK
	.align		4
        /*0074*/ 	.byte	0x04, 0x0a
        /*0076*/ 	.short	(.L_38 - .L_37)
	.align		4
.L_37:
        /*0078*/ 	.word	index@(.nv.constant0._Z16multiply_mix_addPsPfS0_)
        /*007c*/ 	.short	0x0380
        /*007e*/ 	.short	0x0018


	//----- nvinfo : EIATTR_SW_WAR
	.align		4
.L_38:
        /*0080*/ 	.byte	0x04, 0x36
        /*0082*/ 	.short	(.L_40 - .L_39)
.L_39:
        /*0084*/ 	.word	0x00000008
.L_40:


//--------------------- .nv.info._Z16multiply_and_addPfS_S_ --------------------------
	.section	.nv.info._Z16multiply_and_addPfS_S_,"",@"SHT_CUDA_INFO"
	.sectionflags	@""
	.align	4


	//----- nvinfo : EIATTR_CUDA_API_VERSION
	.align		4
        /*0000*/ 	.byte	0x04, 0x37
        /*0002*/ 	.short	(.L_42 - .L_41)
.L_41:
        /*0004*/ 	.word	0x00000082


	//----- nvinfo : EIATTR_KPARAM_INFO
	.align		4
.L_42:
        /*0008*/ 	.byte	0x04, 0x17
        /*000a*/ 	.short	(.L_44 - .L_43)
.L_43:
        /*000c*/ 	.word	0x00000000
        /*0010*/ 	.short	0x0002
        /*0012*/ 	.short	0x0010
        /*0014*/ 	.byte	0x00, 0xf5, 0x21, 0x00


	//----- nvinfo : EIATTR_KPARAM_INFO
	.align		4
.L_44:
        /*0018*/ 	.byte	0x04, 0x17
        /*001a*/ 	.short	(.L_46 - .L_45)
.L_45:
        /*001c*/ 	.word	0x00000000
        /*0020*/ 	.short	0x0001
        /*0022*/ 	.short	0x0008
        /*0024*/ 	.byte	0x00, 0xf5, 0x21, 0x00


	//----- nvinfo : EIATTR_KPARAM_INFO
	.align		4
.L_46:
        /*0028*/ 	.byte	0x04, 0x17
        /*002a*/ 	.short	(.L_48 - .L_47)
.L_47:
        /*002c*/ 	.word	0x00000000
        /*0030*/ 	.short	0x0000
        /*0032*/ 	.short	0x0000
        /*0034*/ 	.byte	0x00, 0xf5, 0x21, 0x00


	//----- nvinfo : EIATTR_SPARSE_MMA_MASK
	.align		4
.L_48:
        /*0038*/ 	.byte	0x03, 0x50
        /*003a*/ 	.short	0x0000


	//----- nvinfo : EIATTR_MAXREG_COUNT
	.align		4
        /*003c*/ 	.byte	0x03, 0x1b
        /*003e*/ 	.short	0x00ff


	//----- nvinfo : EIATTR_NUM_BARRIERS
	.align		4
        /*0040*/ 	.byte	0x02, 0x4c
        /*0042*/ 	.byte	0x01
	.zero		1


	//----- nvinfo : EIATTR_MERCURY_ISA_VERSION
	.align		4
        /*0044*/ 	.byte	0x03, 0x5f
        /*0046*/ 	.short	0x0101


	//----- nvinfo : EIATTR_VRC_CTA_INIT_COUNT
	.align		4
        /*0048*/ 	.byte	0x02, 0x4a
	.zero		1
	.zero		1


	//----- nvinfo : EIATTR_EXIT_INSTR_OFFSETS
	.align		4
        /*004c*/ 	.byte	0x04, 0x1c
        /*004e*/ 	.short	(.L_50 - .L_49)


	//   ....[0]....
.L_49:
        /*0050*/ 	.word	0x00000b90


	//   ....[1]....
        /*0054*/ 	.word	0x00000c20


	//----- nvinfo : EIATTR_CRS_STACK_SIZE
	.align		4
.L_50:
        /*0058*/ 	.byte	0x04, 0x1e
        /*005a*/ 	.short	(.L_52 - .L_51)
.L_51:
        /*005c*/ 	.word	0x00000000


	//----- nvinfo : EIATTR_CBANK_PARAM_SIZE
	.align		4
.L_52:
        /*0060*/ 	.byte	0x03, 0x19
        /*0062*/ 	.short	0x0018


	//----- nvinfo : EIATTR_PARAM_CBANK
	.align		4
        /*0064*/ 	.byte	0x04, 0x0a
        /*0066*/ 	.short	(.L_54 - .L_53)
	.align		4
.L_53:
        /*0068*/ 	.word	index@(.nv.constant0._Z16multiply_and_addPfS_S_)
        /*006c*/ 	.short	0x0380
        /*006e*/ 	.short	0x0018


	//----- nvinfo : EIATTR_SW_WAR
	.align		4
.L_54:
        /*0070*/ 	.byte	0x04, 0x36
        /*0072*/ 	.short	(.L_56 - .L_55)
.L_55:
        /*0074*/ 	.word	0x00000008
.L_56:


//--------------------- .nv.callgraph             --------------------------
	.section	.nv.callgraph,"",@"SHT_CUDA_CALLGRAPH"
	.align	4
	.sectionentsize	8
	.align		4
        /*0000*/ 	.word	0x00000000
	.align		4
        /*0004*/ 	.word	0xffffffff
	.align		4
        /*0008*/ 	.word	index@(_Z16multiply_mix_addPsPfS0_)
	.align		4
        /*000c*/ 	.word	index@(__assertfail)
	.align		4
        /*0010*/ 	.word	0x00000000
	.align		4
        /*0014*/ 	.word	0xfffffffe
	.align		4
        /*0018*/ 	.word	0x00000000
	.align		4
        /*001c*/ 	.word	0xfffffffd
	.align		4
        /*0020*/ 	.word	0x00000000
	.align		4
        /*0024*/ 	.word	0xfffffffc


//--------------------- .nv.constant4             --------------------------
	.section	.nv.constant4,"a",@progbits
	.align	8
	.align		8
.nv.constant4:
        /*0000*/ 	.dword	__assertfail
	.align		8
        /*0008*/ 	.dword	__unnamed_1
	.align		8
        /*0010*/ 	.dword	$str
	.align		8
        /*0018*/ 	.dword	$str$1
	.align		8
        /*0020*/ 	.dword	__cudart_i2opi_d
	.align		8
        /*0028*/ 	.dword	__cudart_sin_cos_coeffs


//--------------------- .text._Z16multiply_mix_addPsPfS0_ --------------------------
	.section	.text._Z16multiply_mix_addPsPfS0_,"ax",@progbits
	.align	128
        .global         _Z16multiply_mix_addPsPfS0_
        .type           _Z16multiply_mix_addPsPfS0_,@function
        .size           _Z16multiply_mix_addPsPfS0_,(.L_x_71 - _Z16multiply_mix_addPsPfS0_)
        .other          _Z16multiply_mix_addPsPfS0_,@"STO_CUDA_ENTRY STV_DEFAULT"
_Z16multiply_mix_addPsPfS0_:
.text._Z16multiply_mix_addPsPfS0_:
[----:B------:R-:W0:Y:S01]  /*0000*/  LDC R1, c[0x0][0x37c] ;  /* 0x0000df00ff017b82 */ /* 0x000e220000000800 */
[----:B------:R-:W1:Y:S01]  /*0010*/  S2R R2, SR_CTAID.X ;  /* 0x0000000000027919 */ /* 0x000e620000002500 */
[----:B------:R-:W2:Y:S01]  /*0020*/  LDCU UR5, c[0x0][0x360] ;  /* 0x00006c00ff0577ac */ /* 0x000ea20008000800 */
[----:B------:R-:W-:Y:S01]  /*0030*/  BSSY.RECONVERGENT B6, `(.L_x_0) ;  /* 0x0000022000067945 */ /* 0x000fe20003800200 */
[----:B0-----:R-:W-:Y:S01]  /*0040*/  VIADD R1, R1, 0xffffffd8 ;  /* 0xffffffd801017836 */ /* 0x001fe20000000000 */
[----:B------:R-:W0:Y:S01]  /*0050*/  S2R R23, SR_TID.X ;  /* 0x0000000000177919 */ /* 0x000e220000002100 */
[----:B------:R-:W3:Y:S01]  /*0060*/  LDCU UR38, c[0x0][0x370] ;  /* 0x00006e00ff2677ac */ /* 0x000ee20008000800 */
[----:B------:R-:W4:Y:S01]  /*0070*/  S2R R18, SR_TID.Y ;  /* 0x0000000000127919 */ /* 0x000f220000002200 */
[----:B------:R-:W0:Y:S01]  /*0080*/  LDCU.64 UR36, c[0x0][0x358] ;  /* 0x00006b00ff2477ac */ /* 0x000e220008000a00 */
[----:B--2---:R-:W-:Y:S01]  /*0090*/  IMAD.U32 R17, RZ, RZ, UR5 ;  /* 0x00000005ff117e24 */ /* 0x004fe2000f8e00ff */
[----:B---3--:R-:W-:-:S04]  /*00a0*/  UIMAD UR4, UR5, UR38, URZ ;  /* 0x00000026050472a4 */ /* 0x008fc8000f8e02ff */
[----:B------:R-:W-:Y:S01]  /*00b0*/  USHF.L.U32 UR4, UR4, 0x2, URZ ;  /* 0x0000000204047899 */ /* 0x000fe200080006ff */
[----:B-1----:R-:W-:Y:S02]  /*00c0*/  IMAD R0, R2, UR5, RZ ;  /* 0x0000000502007c24 */ /* 0x002fe4000f8e02ff */
[----:B0-----:R-:W-:-:S03]  /*00d0*/  IMAD.SHL.U32 R3, R23, 0x4, RZ ;  /* 0x0000000417037824 */ /* 0x001fc600078e00ff */
[----:B------:R-:W-:Y:S01]  /*00e0*/  I2FP.F32.U32 R0, R0 ;  /* 0x0000000000007245 */ /* 0x000fe20000201000 */
[----:B----4-:R-:W-:Y:S01]  /*00f0*/  IMAD R18, R18, UR5, R23 ;  /* 0x0000000512127c24 */ /* 0x010fe2000f8e0217 */
[----:B------:R-:W-:-:S05]  /*0100*/  I2FP.F32.U32 R3, R3 ;  /* 0x0000000300037245 */ /* 0x000fca0000201000 */
[----:B------:R-:W-:-:S06]  /*0110*/  FFMA R0, R0, 2, R3 ;  /* 0x4000000000007823 */ /* 0x000fcc0000000003 */
[----:B------:R-:W0:Y:S02]  /*0120*/  F2I.U32.TRUNC.NTZ R0, R0 ;  /* 0x0000000000007305 */ /* 0x000e24000020f000 */
[----:B0-----:R-:W-:-:S13]  /*0130*/  ISETP.GT.U32.AND P0, PT, R0, UR4, PT ;  /* 0x0000000400007c0c */ /* 0x001fda000bf04070 */
[----:B------:R-:W-:Y:S05]  /*0140*/  @!P0 BRA `(.L_x_1) ;  /* 0x0000000000408947 */ /* 0x000fea0003800000 */
[----:B------:R-:W-:Y:S01]  /*0150*/  MOV R14, 0x0 ;  /* 0x00000000000e7802 */ /* 0x000fe20000000f00 */
[----:B------:R-:W0:Y:S01]  /*0160*/  LDCU.64 UR4, c[0x4][0x10] ;  /* 0x01000200ff0477ac */ /* 0x000e220008000a00 */
[----:B------:R-:W-:Y:S02]  /*0170*/  IMAD.MOV.U32 R8, RZ, RZ, 0x73 ;  /* 0x00000073ff087424 */ /* 0x000fe400078e00ff */
[----:B------:R-:W-:Y:S01]  /*0180*/  IMAD.MOV.U32 R12, RZ, RZ, 0x1 ;  /* 0x00000001ff0c7424 */ /* 0x000fe200078e00ff */
[----:B------:R-:W1:Y:S01]  /*0190*/  LDCU.64 UR6, c[0x4][0x18] ;  /* 0x01000300ff0677ac */ /* 0x000e620008000a00 */
[----:B------:R-:W2:Y:S01]  /*01a0*/  LDC.64 R14, c[0x4][R14] ;  /* 0x010000000e0e7b82 */ /* 0x000ea20000000a00 */
[----:B------:R-:W-:Y:S01]  /*01b0*/  IMAD.MOV.U32 R13, RZ, RZ, RZ ;  /* 0x000000ffff0d7224 */ /* 0x000fe200078e00ff */
[----:B------:R-:W3:Y:S01]  /*01c0*/  LDCU.64 UR8, c[0x4][0x8] ;  /* 0x01000100ff0877ac */ /* 0x000ee20008000a00 */
[----:B0-----:R-:W-:Y:S02]  /*01d0*/  IMAD.U32 R4, RZ, RZ, UR4 ;  /* 0x00000004ff047e24 */ /* 0x001fe4000f8e00ff */
[----:B------:R-:W-:-:S02]  /*01e0*/  IMAD.U32 R5, RZ, RZ, UR5 ;  /* 0x00000005ff057e24 */ /* 0x000fc4000f8e00ff */
[----:B-1----:R-:W-:Y:S02]  /*01f0*/  IMAD.U32 R6, RZ, RZ, UR6 ;  /* 0x00000006ff067e24 */ /* 0x002fe4000f8e00ff */
[----:B------:R-:W-:Y:S02]  /*0200*/  IMAD.U32 R7, RZ, RZ, UR7 ;  /* 0x00000007ff077e24 */ /* 0x000fe4000f8e00ff */
[----:B---3--:R-:W-:Y:S02]  /*0210*/  IMAD.U32 R10, RZ, RZ, UR8 ;  /* 0x00000008ff0a7e24 */ /* 0x008fe4000f8e00ff */
[----:B------:R-:W-:-:S07]  /*0220*/  IMAD.U32 R11, RZ, RZ, UR9 ;  /* 0x00000009ff0b7e24 */ /* 0x000fce000f8e00ff */
[----:B------:R-:W-:-:S07]  /*0230*/  LEPC R20, `(.L_x_1) ;  /* 0x000000001014794e */ /* 0x000fce0000000000 */
[----:B--2---:R-:W-:Y:S05]  /*0240*/  CALL.ABS.NOINC R14 ;  /* 0x000000000e007343 */ /* 0x004fea0003c00000 */
.L_x_1:
[----:B------:R-:W-:Y:S05]  /*0250*/  BSYNC.RECONVERGENT B6 ;  /* 0x0000000000067941 */ /* 0x000fea0003800200 */
.L_x_0:
[----:B------:R-:W0:Y:S01]  /*0260*/  S2UR UR5, SR_CTAID.Y ;  /* 0x00000000000579c3 */ /* 0x000e220000002600 */
[----:B------:R-:W1:Y:S01]  /*0270*/  S2R R0, SR_TID.Y ;  /* 0x0000000000007919 */ /* 0x000e620000002200 */
[----:B------:R-:W-:Y:S01]  /*0280*/  ULEA UR4, UR38, UR38, 0x4 ;  /* 0x0000002626047291 */ /* 0x000fe2000f8e20ff */
[----:B------:R-:W-:-:S03]  /*0290*/  IMAD R8, R2, 0x10, R23 ;  /* 0x0000001002087824 */ /* 0x000fc600078e0217 */
[----:B------:R-:W-:Y:S01]  /*02a0*/  ULEA UR4, UR4, 0xffffffe0, 0x1 ;  /* 0xffffffe004047891 */ /* 0x000fe2000f8e08ff */
[----:B------:R-:W-:Y:S01]  /*02b0*/  IMAD.SHL.U32 R8, R8, 0x2, RZ ;  /* 0x0000000208087824 */ /* 0x000fe200078e00ff */
[----:B------:R-:W0:Y:S08]  /*02c0*/  LDC R19, c[0x0][0x364] ;  /* 0x0000d900ff137b82 */ /* 0x000e300000000800 */
[----:B------:R-:W2:Y:S08]  /*02d0*/  LDC.64 R4, c[0x0][0x380] ;  /* 0x0000e000ff047b82 */ /* 0x000eb00000000a00 */
[----:B------:R-:W3:Y:S01]  /*02e0*/  LDC.64 R6, c[0x0][0x390] ;  /* 0x0000e400ff067b82 */ /* 0x000ee20000000a00 */
[----:B0-----:R-:W-:-:S04]  /*02f0*/  IMAD R19, R19, UR5, RZ ;  /* 0x0000000513137c24 */ /* 0x001fc8000f8e02ff */
[----:B------:R-:W-:-:S04]  /*0300*/  IMAD R3, R19, UR4, R8 ;  /* 0x0000000413037c24 */ /* 0x000fc8000f8e0208 */
[----:B-1----:R-:W-:-:S04]  /*0310*/  IMAD R3, R0, UR4, R3 ;  /* 0x0000000400037c24 */ /* 0x002fc8000f8e0203 */
[----:B------:R-:W-:-:S04]  /*0320*/  IMAD.SHL.U32 R3, R3, 0x2, RZ ;  /* 0x0000000203037824 */ /* 0x000fc800078e00ff */
[----:B--2---:R-:W-:-:S04]  /*0330*/  IMAD.WIDE.U32 R4, R3, 0x2, R4 ;  /* 0x0000000203047825 */ /* 0x004fc800078e0004 */
[----:B------:R-:W-:Y:S01]  /*0340*/  IMAD R3, R0, UR38, R23 ;  /* 0x0000002600037c24 */ /* 0x000fe2000f8e0217 */
[----:B------:R-:W2:Y:S04]  /*0350*/  LDG.E.U16 R15, desc[UR36][R4.64+0x2] ;  /* 0x00000224040f7981 */ /* 0x000ea8000c1e1500 */
[----:B------:R-:W4:Y:S01]  /*0360*/  LDG.E.U16 R13, desc[UR36][R4.64] ;  /* 0x00000024040d7981 */ /* 0x000f22000c1e1500 */
[----:B------:R-:W-:-:S03]  /*0370*/  IMAD.SHL.U32 R3, R3, 0x4, RZ ;  /* 0x0000000403037824 */ /* 0x000fc600078e00ff */
[----:B------:R-:W5:Y:S01]  /*0380*/  LDG.E.U16 R10, desc[UR36][R4.64+0x4] ;  /* 0x00000424040a7981 */ /* 0x000f62000c1e1500 */
[----:B---3--:R-:W-:-:S03]  /*0390*/  IMAD.WIDE.U32 R6, R3, 0x4, R6 ;  /* 0x0000000403067825 */ /* 0x008fc600078e0006 */
[----:B------:R0:W3:Y:S04]  /*03a0*/  LDG.E.U16 R16, desc[UR36][R4.64+0x6] ;  /* 0x0000062404107981 */ /* 0x0000e8000c1e1500 */
[----:B------:R-:W3:Y:S04]  /*03b0*/  LDG.E R14, desc[UR36][R6.64+0x4] ;  /* 0x00000424060e7981 */ /* 0x000ee8000c1e1900 */
[----:B------:R-:W3:Y:S04]  /*03c0*/  LDG.E R12, desc[UR36][R6.64] ;  /* 0x00000024060c7981 */ /* 0x000ee8000c1e1900 */
[----:B------:R-:W3:Y:S04]  /*03d0*/  LDG.E R3, desc[UR36][R6.64+0x8] ;  /* 0x0000082406037981 */ /* 0x000ee8000c1e1900 */
[----:B------:R-:W3:Y:S01]  /*03e0*/  LDG.E R9, desc[UR36][R6.64+0xc] ;  /* 0x00000c2406097981 */ /* 0x000ee2000c1e1900 */
[----:B------:R-:W0:Y:S01]  /*03f0*/  S2R R11, SR_CgaCtaId ;  /* 0x00000000000b7919 */ /* 0x000e220000008800 */
[----:B------:R-:W-:-:S05]  /*0400*/  MOV R20, 0x400 ;  /* 0x0000040000147802 */ /* 0x000fca0000000f00 */
[----:B------:R-:W-:Y:S01]  /*0410*/  VIADD R22, R20, 0x1000 ;  /* 0x0000100014167836 */ /* 0x000fe20000000000 */
[----:B------:R-:W-:Y:S05]  /*0420*/  WARPSYNC.ALL ;  /* 0x0000000000007948 */ /* 0x000fea0003800000 */
[C---:B0-----:R-:W-:Y:S02]  /*0430*/  LEA R5, R11.reuse, R20, 0x18 ;  /* 0x000000140b057211 */ /* 0x041fe400078ec0ff */
[----:B------:R-:W-:Y:S01]  /*0440*/  LEA R11, R11, R22, 0x18 ;  /* 0x000000160b0b7211 */ /* 0x000fe200078ec0ff */
[----:B--2---:R-:W3:Y:S08]  /*0450*/  I2F.S16 R15, R15 ;  /* 0x0000000f000f7306 */ /* 0x004ef00000101400 */
[----:B----4-:R-:W0:Y:S08]  /*0460*/  I2F.S16 R13, R13 ;  /* 0x0000000d000d7306 */ /* 0x010e300000101400 */
[----:B-----5:R-:W1:Y:S01]  /*0470*/  I2F.S16 R10, R10 ;  /* 0x0000000a000a7306 */ /* 0x020e620000101400 */
[----:B---3--:R-:W-:-:S07]  /*0480*/  FMUL R21, R14, R15 ;  /* 0x0000000f0e157220 */ /* 0x008fce0000400000 */
[----:B------:R-:W2:Y:S01]  /*0490*/  I2F.S16 R16, R16 ;  /* 0x0000001000107306 */ /* 0x000ea20000101400 */
[----:B0-----:R-:W-:Y:S01]  /*04a0*/  FMUL R14, R13, R14 ;  /* 0x0000000e0d0e7220 */ /* 0x001fe20000400000 */
[----:B------:R-:W-:-:S03]  /*04b0*/  FFMA R4, R12, R13, -R21 ;  /* 0x0000000d0c047223 */ /* 0x000fc60000000815 */
[----:B------:R-:W-:Y:S01]  /*04c0*/  FFMA R21, R12, R15, R14 ;  /* 0x0000000f0c157223 */ /* 0x000fe2000000000e */
[----:B-1----:R-:W-:-:S03]  /*04d0*/  FFMA R4, R3, R10, R4 ;  /* 0x0000000a03047223 */ /* 0x002fc60000000004 */
[-C--:B--2---:R-:W-:Y:S01]  /*04e0*/  FFMA R21, R3, R16.reuse, R21 ;  /* 0x0000001003157223 */ /* 0x084fe20000000015 */
[----:B------:R-:W-:-:S03]  /*04f0*/  FFMA R4, -R9, R16, R4 ;  /* 0x0000001009047223 */ /* 0x000fc60000000104 */
[----:B------:R-:W-:Y:S01]  /*0500*/  FFMA R21, R10, R9, R21 ;  /* 0x000000090a157223 */ /* 0x000fe20000000015 */
[----:B------:R-:W-:-:S04]  /*0510*/  LOP3.LUT R9, R17, 0x1, RZ, 0xc0, !PT ;  /* 0x0000000111097812 */ /* 0x000fc800078ec0ff */
[----:B------:R-:W-:Y:S01]  /*0520*/  ISETP.NE.U32.AND P0, PT, R9, 0x1, PT ;  /* 0x000000010900780c */ /* 0x000fe20003f05070 */
[C---:B------:R-:W-:Y:S02]  /*0530*/  IMAD R3, R18.reuse, 0x4, R5 ;  /* 0x0000000412037824 */ /* 0x040fe400078e0205 */
[----:B------:R-:W-:-:S03]  /*0540*/  IMAD R16, R18, 0x4, R11 ;  /* 0x0000000412107824 */ /* 0x000fc600078e020b */
[----:B------:R0:W-:Y:S04]  /*0550*/  STS [R3], R4 ;  /* 0x0000000403007388 */ /* 0x0001e80000000800 */
[----:B------:R0:W-:Y:S01]  /*0560*/  STS [R16], R21 ;  /* 0x0000001510007388 */ /* 0x0001e20000000800 */
[----:B------:R-:W-:Y:S06]  /*0570*/  BAR.SYNC.DEFER_BLOCKING 0x0 ;  /* 0x0000000000007b1d */ /* 0x000fec0000010000 */
[----:B------:R-:W-:Y:S05]  /*0580*/  @!P0 BRA `(.L_x_2) ;  /* 0x00000000004c8947 */ /* 0x000fea0003800000 */
.L_x_5:
[----:B------:R-:W-:Y:S01]  /*0590*/  SHF.R.U32.HI R14, RZ, 0x1, R17 ;  /* 0x00000001ff0e7819 */ /* 0x000fe20000011611 */
[----:B------:R-:W-:Y:S03]  /*05a0*/  BSSY.RECONVERGENT B0, `(.L_x_3) ;  /* 0x000000d000007945 */ /* 0x000fe60003800200 */
[----:B------:R-:W-:-:S13]  /*05b0*/  ISETP.GE.U32.AND P0, PT, R23, R14, PT ;  /* 0x0000000e1700720c */ /* 0x000fda0003f06070 */
[----:B-1----:R-:W-:Y:S05]  /*05c0*/  @P0 BRA `(.L_x_4) ;  /* 0x0000000000280947 */ /* 0x002fea0003800000 */
[C---:B0-----:R-:W-:Y:S01]  /*05d0*/  IMAD R4, R17.reuse, 0x2, R3 ;  /* 0x0000000211047824 */ /* 0x041fe200078e0203 */
[----:B------:R-:W-:Y:S05]  /*05e0*/  LDS R9, [R3] ;  /* 0x0000000003097984 */ /* 0x000fea0000000800 */
[----:B------:R-:W0:Y:S02]  /*05f0*/  LDS R4, [R4] ;  /* 0x0000000004047984 */ /* 0x000e240000000800 */
[----:B0-----:R-:W-:Y:S01]  /*0600*/  FADD R10, R4, R9 ;  /* 0x00000009040a7221 */ /* 0x001fe20000000000 */
[----:B------:R-:W-:-:S04]  /*0610*/  IMAD R9, R17, 0x2, R16 ;  /* 0x0000000211097824 */ /* 0x000fc800078e0210 */
[----:B------:R-:W-:Y:S04]  /*0620*/  STS [R3], R10 ;  /* 0x0000000a03007388 */ /* 0x000fe80000000800 */
[----:B------:R-:W-:Y:S04]  /*0630*/  LDS R9, [R9] ;  /* 0x0000000009097984 */ /* 0x000fe80000000800 */
[----:B------:R-:W0:Y:S02]  /*0640*/  LDS R12, [R16] ;  /* 0x00000000100c7984 */ /* 0x000e240000000800 */
[----:B0-----:R-:W-:-:S05]  /*0650*/  FADD R13, R9, R12 ;  /* 0x0000000c090d7221 */ /* 0x001fca0000000000 */
[----:B------:R1:W-:Y:S02]  /*0660*/  STS [R16], R13 ;  /* 0x0000000d10007388 */ /* 0x0003e40000000800 */
.L_x_4:
[----:B------:R-:W-:Y:S05]  /*0670*/  BSYNC.RECONVERGENT B0 ;  /* 0x0000000000007941 */ /* 0x000fea0003800200 */
.L_x_3:
[----:B------:R-:W-:Y:S01]  /*0680*/  BAR.SYNC.DEFER_BLOCKING 0x0 ;  /* 0x0000000000007b1d */ /* 0x000fe20000010000 */
[----:B------:R-:W-:Y:S01]  /*0690*/  LOP3.LUT P0, RZ, R17, 0x2, RZ, 0xc0, !PT ;  /* 0x0000000211ff7812 */ /* 0x000fe2000780c0ff */
[----:B------:R-:W-:-:S12]  /*06a0*/  IMAD.MOV.U32 R17, RZ, RZ, R14 ;  /* 0x000000ffff117224 */ /* 0x000fd800078e000e */
[----:B------:R-:W-:Y:S05]  /*06b0*/  @!P0 BRA `(.L_x_5) ;  /* 0xfffffffc00b48947 */ /* 0x000fea000383ffff */
.L_x_2:
[----:B0-----:R-:W-:-:S05]  /*06c0*/  IMAD R4, R17, -0x33333333, RZ ;  /* 0xcccccccd11047824 */ /* 0x001fca00078e02ff */
[----:B------:R-:W-:-:S04]  /*06d0*/  ISETP.GT.U32.AND P0, PT, R4, 0x33333333, PT ;  /* 0x333333330400780c */ /* 0x000fc80003f04070 */
[----:B------:R-:W-:-:S13]  /*06e0*/  ISETP.EQ.OR P0, PT, R17, RZ, P0 ;  /* 0x000000ff1100720c */ /* 0x000fda0000702670 */
[----:B------:R-:W-:Y:S05]  /*06f0*/  @P0 BRA `(.L_x_6) ;  /* 0x0000000000a00947 */ /* 0x000fea0003800000 */
.L_x_9:
[----:B------:R-:W-:Y:S01]  /*0700*/  IMAD.HI.U32 R4, R17, -0x33333333, RZ ;  /* 0xcccccccd11047827 */ /* 0x000fe200078e00ff */
[----:B------:R-:W-:Y:S04]  /*0710*/  BSSY.RECONVERGENT B0, `(.L_x_7) ;  /* 0x0000020000007945 */ /* 0x000fe80003800200 */
[----:B------:R-:W-:-:S04]  /*0720*/  SHF.R.U32.HI R4, RZ, 0x2, R4 ;  /* 0x00000002ff047819 */ /* 0x000fc80000011604 */
[----:B------:R-:W-:-:S13]  /*0730*/  ISETP.GE.U32.AND P0, PT, R23, R4, PT ;  /* 0x000000041700720c */ /* 0x000fda0003f06070 */
[----:B------:R-:W-:Y:S05]  /*0740*/  @P0 BRA `(.L_x_8) ;  /* 0x0000000000700947 */ /* 0x000fea0003800000 */
[C---:B-1----:R-:W-:Y:S01]  /*0750*/  IMAD R13, R4.reuse, 0x4, R3 ;  /* 0x00000004040d7824 */ /* 0x042fe200078e0203 */
[----:B------:R-:W-:Y:S01]  /*0760*/  LDS R9, [R3] ;  /* 0x0000000003097984 */ /* 0x000fe20000000800 */
[C---:B------:R-:W-:Y:S02]  /*0770*/  IMAD R25, R4.reuse, 0x4, R16 ;  /* 0x0000000404197824 */ /* 0x040fe400078e0210 */
[C---:B------:R-:W-:Y:S01]  /*0780*/  IMAD R15, R4.reuse, 0x4, R13 ;  /* 0x00000004040f7824 */ /* 0x040fe200078e020d */
[----:B------:R0:W1:Y:S03]  /*0790*/  LDS R10, [R13] ;  /* 0x000000000d0a7984 */ /* 0x0000660000000800 */
[C---:B------:R-:W-:Y:S01]  /*07a0*/  IMAD R21, R4.reuse, 0x4, R15 ;  /* 0x0000000404157824 */ /* 0x040fe200078e020f */
[----:B------:R2:W3:Y:S03]  /*07b0*/  LDS R12, [R15] ;  /* 0x000000000f0c7984 */ /* 0x0004e60000000800 */
[C---:B------:R-:W-:Y:S01]  /*07c0*/  IMAD R20, R4.reuse, 0x4, R21 ;  /* 0x0000000404147824 */ /* 0x040fe200078e0215 */
[----:B------:R4:W5:Y:S01]  /*07d0*/  LDS R14, [R21] ;  /* 0x00000000150e7984 */ /* 0x0009620000000800 */
[----:B0-----:R-:W-:-:S04]  /*07e0*/  IMAD R13, R4, 0x4, R25 ;  /* 0x00000004040d7824 */ /* 0x001fc800078e0219 */
[----:B------:R-:W0:Y:S01]  /*07f0*/  LDS R20, [R20] ;  /* 0x0000000014147984 */ /* 0x000e220000000800 */
[----:B--2---:R-:W-:-:S04]  /*0800*/  IMAD R15, R4, 0x4, R13 ;  /* 0x00000004040f7824 */ /* 0x004fc800078e020d */
[----:B----4-:R-:W-:Y:S02]  /*0810*/  IMAD R21, R4, 0x4, R15 ;  /* 0x0000000404157824 */ /* 0x010fe400078e020f */
[----:B-1----:R-:W-:-:S04]  /*0820*/  FADD R9, R9, R10 ;  /* 0x0000000a09097221 */ /* 0x002fc80000000000 */
[----:B---3--:R-:W-:-:S04]  /*0830*/  FADD R9, R9, R12 ;  /* 0x0000000c09097221 */ /* 0x008fc80000000000 */
[----:B-----5:R-:W-:-:S04]  /*0840*/  FADD R9, R9, R14 ;  /* 0x0000000e09097221 */ /* 0x020fc80000000000 */
[----:B0-----:R-:W-:-:S05]  /*0850*/  FADD R10, R9, R20 ;  /* 0x00000014090a7221 */ /* 0x001fca0000000000 */
[----:B------:R-:W-:Y:S04]  /*0860*/  STS [R3], R10 ;  /* 0x0000000a03007388 */ /* 0x000fe80000000800 */
[----:B------:R-:W-:Y:S04]  /*0870*/  LDS R12, [R25] ;  /* 0x00000000190c7984 */ /* 0x000fe80000000800 */
[----:B------:R-:W0:Y:S04]  /*0880*/  LDS R9, [R16] ;  /* 0x0000000010097984 */ /* 0x000e280000000800 */
[----:B------:R-:W1:Y:S04]  /*0890*/  LDS R14, [R13] ;  /* 0x000000000d0e7984 */ /* 0x000e680000000800 */
[----:B------:R-:W2:Y:S04]  /*08a0*/  LDS R20, [R15] ;  /* 0x000000000f147984 */ /* 0x000ea80000000800 */
[----:B------:R-:W3:Y:S01]  /*08b0*/  LDS R22, [R21] ;  /* 0x0000000015167984 */ /* 0x000ee20000000800 */
[----:B0-----:R-:W-:-:S04]  /*08c0*/  FADD R9, R9, R12 ;  /* 0x0000000c09097221 */ /* 0x001fc80000000000 */
[----:B-1----:R-:W-:-:S04]  /*08d0*/  FADD R9, R9, R14 ;  /* 0x0000000e09097221 */ /* 0x002fc80000000000 */
[----:B--2---:R-:W-:-:S04]  /*08e0*/  FADD R9, R9, R20 ;  /* 0x0000001409097221 */ /* 0x004fc80000000000 */
[----:B---3--:R-:W-:-:S05]  /*08f0*/  FADD R9, R9, R22 ;  /* 0x0000001609097221 */ /* 0x008fca0000000000 */
[----:B------:R0:W-:Y:S02]  /*0900*/  STS [R16], R9 ;  /* 0x0000000910007388 */ /* 0x0001e40000000800 */
.L_x_8:
[----:B------:R-:W-:Y:S05]  /*0910*/  BSYNC.RECONVERGENT B0 ;  /* 0x0000000000007941 */ /* 0x000fea0003800200 */
.L_x_7:
[----:B0-----:R-:W-:Y:S01]  /*0920*/  IMAD R9, R4, -0x33333333, RZ ;  /* 0xcccccccd04097824 */ /* 0x001fe200078e02ff */
[----:B------:R-:W-:Y:S01]  /*0930*/  BAR.SYNC.DEFER_BLOCKING 0x0 ;  /* 0x0000000000007b1d */ /* 0x000fe20000010000 */
[----:B------:R-:W-:Y:S01]  /*0940*/  ISETP.GT.U32.AND P1, PT, R17, 0x4, PT ;  /* 0x000000041100780c */ /* 0x000fe20003f24070 */
[----:B------:R-:W-:Y:S02]  /*0950*/  IMAD.MOV.U32 R17, RZ, RZ, R4 ;  /* 0x000000ffff117224 */ /* 0x000fe400078e0004 */
[----:B------:R-:W-:-:S13]  /*0960*/  ISETP.GE.U32.AND P0, PT, R9, 0x33333334, PT ;  /* 0x333333340900780c */ /* 0x000fda0003f06070 */
[----:B------:R-:W-:Y:S05]  /*0970*/  @!P0 BRA P1, `(.L_x_9) ;  /* 0xfffffffc00608947 */ /* 0x000fea000083ffff */
.L_x_6:
[----:B------:R-:W-:Y:S01]  /*0980*/  ISETP.GE.U32.AND P0, PT, R17, 0x2, PT ;  /* 0x000000021100780c */ /* 0x000fe20003f06070 */
[----:B------:R-:W-:Y:S03]  /*0990*/  BSSY.RECONVERGENT B0, `(.L_x_10) ;  /* 0x0000069000007945 */ /* 0x000fe60003800200 */
[----:B------:R-:W-:-:S13]  /*09a0*/  ISETP.NE.OR P0, PT, R23, RZ, !P0 ;  /* 0x000000ff1700720c */ /* 0x000fda0004705670 */
[----:B------:R-:W-:Y:S05]  /*09b0*/  @P0 BRA `(.L_x_11) ;  /* 0x0000000400980947 */ /* 0x000fea0003800000 */
[----:B------:R0:W2:Y:S01]  /*09c0*/  LDS R14, [R3] ;  /* 0x00000000030e7984 */ /* 0x0000a20000000800 */
[C---:B------:R-:W-:Y:S02]  /*09d0*/  VIADD R4, R17.reuse, 0xfffffffe ;  /* 0xfffffffe11047836 */ /* 0x040fe40000000000 */
[----:B------:R-:W-:Y:S01]  /*09e0*/  VIADD R17, R17, 0xffffffff ;  /* 0xffffffff11117836 */ /* 0x000fe20000000000 */
[----:B-1----:R0:W1:Y:S01]  /*09f0*/  LDS R13, [R16] ;  /* 0x00000000100d7984 */ /* 0x0020620000000800 */
[----:B------:R-:W-:Y:S01]  /*0a00*/  IMAD.MOV.U32 R9, RZ, RZ, 0x1 ;  /* 0x00000001ff097424 */ /* 0x000fe200078e00ff */
[----:B------:R-:W-:Y:S02]  /*0a10*/  ISETP.GE.U32.AND P0, PT, R4, 0x7, PT ;  /* 0x000000070400780c */ /* 0x000fe40003f06070 */
[----:B------:R-:W-:-:S11]  /*0a20*/  LOP3.LUT R4, R17, 0x7, RZ, 0xc0, !PT ;  /* 0x0000000711047812 */ /* 0x000fd600078ec0ff */
[----:B0-----:R-:W-:Y:S05]  /*0a30*/  @!P0 BRA `(.L_x_12) ;  /* 0x0000000000b48947 */ /* 0x001fea0003800000 */
[----:B------:R-:W-:Y:S02]  /*0a40*/  LEA R12, R18, 0x10, 0x2 ;  /* 0x00000010120c7811 */ /* 0x000fe400078e10ff */
[----:B------:R-:W-:-:S03]  /*0a50*/  LOP3.LUT R9, R17, 0xfffffff8, RZ, 0xc0, !PT ;  /* 0xfffffff811097812 */ /* 0x000fc600078ec0ff */
[--C-:B------:R-:W-:Y:S02]  /*0a60*/  IMAD.IADD R5, R5, 0x1, R12.reuse ;  /* 0x0000000105057824 */ /* 0x100fe400078e020c */
[----:B------:R-:W-:Y:S02]  /*0a70*/  IMAD.IADD R12, R11, 0x1, R12 ;  /* 0x000000010b0c7824 */ /* 0x000fe400078e020c */
[----:B------:R-:W-:Y:S02]  /*0a80*/  IMAD.MOV.U32 R11, RZ, RZ, RZ ;  /* 0x000000ffff0b7224 */ /* 0x000fe400078e00ff */
[----:B------:R-:W-:-:S07]  /*0a90*/  IMAD.MOV R9, RZ, RZ, -R9 ;  /* 0x000000ffff097224 */ /* 0x000fce00078e0a09 */
.L_x_13:
[----:B------:R-:W2:Y:S01]  /*0aa0*/  LDS R25, [R5+-0xc] ;  /* 0xfffff40005197984 */ /* 0x000ea20000000800 */
[----:B------:R-:W-:Y:S01]  /*0ab0*/  IADD3 R9, PT, PT, R9, 0x8, RZ ;  /* 0x0000000809097810 */ /* 0x000fe20007ffe0ff */
[----:B------:R-:W-:Y:S02]  /*0ac0*/  VIADD R11, R11, 0x8 ;  /* 0x000000080b0b7836 */ /* 0x000fe40000000000 */
[----:B------:R-:W1:Y:S01]  /*0ad0*/  LDS R22, [R12+-0xc] ;  /* 0xfffff4000c167984 */ /* 0x000e620000000800 */
[----:B------:R-:W-:-:S03]  /*0ae0*/  ISETP.NE.AND P0, PT, R9, RZ, PT ;  /* 0x000000ff0900720c */ /* 0x000fc60003f05270 */
[----:B------:R-:W0:Y:S04]  /*0af0*/  LDS R24, [R5+-0x8] ;  /* 0xfffff80005187984 */ /* 0x000e280000000800 */
[----:B------:R-:W3:Y:S04]  /*0b00*/  LDS R21, [R12+-0x8] ;  /* 0xfffff8000c157984 */ /* 0x000ee80000000800 */
[----:B------:R-:W4:Y:S04]  /*0b10*/  LDS R20, [R5+-0x4] ;  /* 0xfffffc0005147984 */ /* 0x000f280000000800 */
[----:B------:R-:W5:Y:S04]  /*0b20*/  LDS R18, [R12+-0x4] ;  /* 0xfffffc000c127984 */ /* 0x000f680000000800 */
[----:B------:R-:W5:Y:S04]  /*0b30*/  LDS R15, [R5] ;  /* 0x00000000050f7984 */ /* 0x000f680000000800 */
[----:B------:R-:W5:Y:S01]  /*0b40*/  LDS R10, [R12] ;  /* 0x000000000c0a7984 */ /* 0x000f620000000800 */
[----:B--2---:R-:W-:-:S03]  /*0b50*/  FADD R25, R25, R14 ;  /* 0x0000000e19197221 */ /* 0x004fc60000000000 */
[----:B------:R-:W2:Y:S01]  /*0b60*/  LDS R14, [R12+0x4] ;  /* 0x000004000c0e7984 */ /* 0x000ea20000000800 */
[----:B-1----:R-:W-:-:S03]  /*0b70*/  FADD R22, R22, R13 ;  /* 0x0000000d16167221 */ /* 0x002fc60000000000 */
[----:B------:R-:W1:Y:S01]  /*0b80*/  LDS R13, [R5+0x4] ;  /* 0x00000400050d7984 */ /* 0x000e620000000800 */
[----:B0-----:R-:W-:Y:S01]  /*0b90*/  FADD R25, R25, R24 ;  /* 0x0000001819197221 */ /* 0x001fe20000000000 */
[----:B---3--:R-:W-:Y:S02]  /*0ba0*/  FADD R27, R22, R21 ;  /* 0x00000015161b7221 */ /* 0x008fe40000000000 */
[----:B------:R-:W0:Y:S01]  /*0bb0*/  LDS R22, [R5+0x8] ;  /* 0x0000080005167984 */ /* 0x000e220000000800 */
[----:B----4-:R-:W-:-:S03]  /*0bc0*/  FADD R24, R25, R20 ;  /* 0x0000001419187221 */ /* 0x010fc60000000000 */
[----:B------:R-:W3:Y:S01]  /*0bd0*/  LDS R21, [R12+0x8] ;  /* 0x000008000c157984 */ /* 0x000ee20000000800 */
[----:B-----5:R-:W-:-:S03]  /*0be0*/  FADD R27, R27, R18 ;  /* 0x000000121b1b7221 */ /* 0x020fc60000000000 */
[----:B------:R-:W4:Y:S01]  /*0bf0*/  LDS R18, [R5+0xc] ;  /* 0x00000c0005127984 */ /* 0x000f220000000800 */
[----:B------:R-:W-:-:S03]  /*0c00*/  FADD R26, R24, R15 ;  /* 0x0000000f181a7221 */ /* 0x000fc60000000000 */
[----:B------:R-:W5:Y:S01]  /*0c10*/  LDS R20, [R12+0xc] ;  /* 0x00000c000c147984 */ /* 0x000f620000000800 */
[----:B------:R-:W-:-:S03]  /*0c20*/  FADD R27, R27, R10 ;  /* 0x0000000a1b1b7221 */ /* 0x000fc60000000000 */
[----:B------:R2:W5:Y:S04]  /*0c30*/  LDS R24, [R5+0x10] ;  /* 0x0000100005187984 */ /* 0x0005680000000800 */
[----:B------:R1:W5:Y:S01]  /*0c40*/  LDS R15, [R12+0x10] ;  /* 0x000010000c0f7984 */ /* 0x0003620000000800 */
[----:B--2---:R-:W-:Y:S02]  /*0c50*/  VIADD R5, R5, 0x20 ;  /* 0x0000002005057836 */ /* 0x004fe40000000000 */
[----:B------:R-:W-:Y:S01]  /*0c60*/  FADD R14, R27, R14 ;  /* 0x0000000e1b0e7221 */ /* 0x000fe20000000000 */
[----:B-1----:R-:W-:Y:S02]  /*0c70*/  VIADD R12, R12, 0x20 ;  /* 0x000000200c0c7836 */ /* 0x002fe40000000000 */
[----:B------:R-:W-:-:S04]  /*0c80*/  FADD R13, R26, R13 ;  /* 0x0000000d1a0d7221 */ /* 0x000fc80000000000 */
[----:B0-----:R-:W-:Y:S01]  /*0c90*/  FADD R13, R13, R22 ;  /* 0x000000160d0d7221 */ /* 0x001fe20000000000 */
[----:B---3--:R-:W-:-:S03]  /*0ca0*/  FADD R21, R14, R21 ;  /* 0x000000150e157221 */ /* 0x008fc60000000000 */
[----:B----4-:R-:W-:Y:S01]  /*0cb0*/  FADD R13, R13, R18 ;  /* 0x000000120d0d7221 */ /* 0x010fe20000000000 */
[----:B-----5:R-:W-:-:S03]  /*0cc0*/  FADD R20, R21, R20 ;  /* 0x0000001415147221 */ /* 0x020fc60000000000 */
[----:B------:R-:W-:Y:S01]  /*0cd0*/  FADD R14, R13, R24 ;  /* 0x000000180d0e7221 */ /* 0x000fe20000000000 */
[----:B------:R-:W-:Y:S01]  /*0ce0*/  FADD R13, R20, R15 ;  /* 0x0000000f140d7221 */ /* 0x000fe20000000000 */
[----:B------:R-:W-:Y:S06]  /*0cf0*/  @P0 BRA `(.L_x_13) ;  /* 0xfffffffc00680947 */ /* 0x000fec000383ffff */
[----:B------:R-:W-:-:S07]  /*0d00*/  VIADD R9, R11, 0x1 ;  /* 0x000000010b097836 */ /* 0x000fce0000000000 */
.L_x_12:
[----:B------:R-:W-:-:S13]  /*0d10*/  ISETP.NE.AND P0, PT, R4, RZ, PT ;  /* 0x000000ff0400720c */ /* 0x000fda0003f05270 */
[----:B------:R-:W-:Y:S05]  /*0d20*/  @!P0 BRA `(.L_x_14) ;  /* 0x0000000000b48947 */ /* 0x000fea0003800000 */
[----:B------:R-:W-:Y:S02]  /*0d30*/  ISETP.GE.U32.AND P0, PT, R4, 0x4, PT ;  /* 0x000000040400780c */ /* 0x000fe40003f06070 */
[----:B------:R-:W-:-:S04]  /*0d40*/  LOP3.LUT R15, R17, 0x3, RZ, 0xc0, !PT ;  /* 0x00000003110f7812 */ /* 0x000fc800078ec0ff */
[----:B------:R-:W-:-:S07]  /*0d50*/  ISETP.NE.AND P1, PT, R15, RZ, PT ;  /* 0x000000ff0f00720c */ /* 0x000fce0003f25270 */
[----:B------:R-:W-:Y:S06]  /*0d60*/  @!P0 BRA `(.L_x_15) ;  /* 0x00000000004c8947 */ /* 0x000fec0003800000 */
[C---:B------:R-:W-:Y:S02]  /*0d70*/  IMAD R4, R9.reuse, 0x4, R3 ;  /* 0x0000000409047824 */ /* 0x040fe400078e0203 */
[C---:B------:R-:W-:Y:S02]  /*0d80*/  IMAD R10, R9.reuse, 0x4, R16 ;  /* 0x00000004090a7824 */ /* 0x040fe400078e0210 */
[----:B------:R-:W-:Y:S01]  /*0d90*/  VIADD R9, R9, 0x4 ;  /* 0x0000000409097836 */ /* 0x000fe20000000000 */
[----:B------:R-:W2:Y:S04]  /*0da0*/  LDS R5, [R4] ;  /* 0x0000000004057984 */ /* 0x000ea80000000800 */
[----:B------:R-:W1:Y:S04]  /*0db0*/  LDS R12, [R10] ;  /* 0x000000000a0c7984 */ /* 0x000e680000000800 */
[----:B------:R-:W0:Y:S04]  /*0dc0*/  LDS R18, [R4+0x4] ;  /* 0x0000040004127984 */ /* 0x000e280000000800 */
[----:B------:R-:W3:Y:S04]  /*0dd0*/  LDS R11, [R10+0x4] ;  /* 0x000004000a0b7984 */ /* 0x000ee80000000800 */
[----:B------:R-:W4:Y:S04]  /*0de0*/  LDS R20, [R4+0x8] ;  /* 0x0000080004147984 */ /* 0x000f280000000800 */
[----:B------:R-:W5:Y:S04]  /*0df0*/  LDS R22, [R10+0x8] ;  /* 0x000008000a167984 */ /* 0x000f680000000800 */
[----:B------:R-:W5:Y:S04]  /*0e00*/  LDS R24, [R4+0xc] ;  /* 0x00000c0004187984 */ /* 0x000f680000000800 */
[----:B------:R-:W5:Y:S01]  /*0e10*/  LDS R26, [R10+0xc] ;  /* 0x00000c000a1a7984 */ /* 0x000f620000000800 */
[----:B--2---:R-:W-:Y:S01]  /*0e20*/  FADD R5, R14, R5 ;  /* 0x000000050e057221 */ /* 0x004fe20000000000 */
[----:B-1----:R-:W-:-:S03]  /*0e30*/  FADD R12, R13, R12 ;  /* 0x0000000c0d0c7221 */ /* 0x002fc60000000000 */
[----:B0-----:R-:W-:Y:S01]  /*0e40*/  FADD R5, R5, R18 ;  /* 0x0000001205057221 */ /* 0x001fe20000000000 */
[----:B---3--:R-:W-:-:S03]  /*0e50*/  FADD R11, R12, R11 ;  /* 0x0000000b0c0b7221 */ /* 0x008fc60000000000 */
[----:B----4-:R-:W-:Y:S01]  /*0e60*/  FADD R5, R5, R20 ;  /* 0x0000001405057221 */ /* 0x010fe20000000000 */
[----:B-----5:R-:W-:-:S03]  /*0e70*/  FADD R11, R11, R22 ;  /* 0x000000160b0b7221 */ /* 0x020fc60000000000 */
[----:B------:R-:W-:Y:S01]  /*0e80*/  FADD R14, R5, R24 ;  /* 0x00000018050e7221 */ /* 0x000fe20000000000 */
[----:B------:R-:W-:-:S07]  /*0e90*/  FADD R13, R11, R26 ;  /* 0x0000001a0b0d7221 */ /* 0x000fce0000000000 */
.L_x_15:
[----:B------:R-:W-:Y:S05]  /*0ea0*/  @!P1 BRA `(.L_x_14) ;  /* 0x0000000000549947 */ /* 0x000fea0003800000 */
[----:B------:R-:W-:Y:S02]  /*0eb0*/  ISETP.NE.AND P0, PT, R15, 0x1, PT ;  /* 0x000000010f00780c */ /* 0x000fe40003f05270 */
[----:B------:R-:W-:-:S04]  /*0ec0*/  LOP3.LUT R17, R17, 0x1, RZ, 0xc0, !PT ;  /* 0x0000000111117812 */ /* 0x000fc800078ec0ff */
[----:B------:R-:W-:-:S07]  /*0ed0*/  ISETP.NE.U32.AND P1, PT, R17, 0x1, PT ;  /* 0x000000011100780c */ /* 0x000fce0003f25070 */
[----:B------:R-:W-:Y:S06]  /*0ee0*/  @!P0 BRA `(.L_x_16) ;  /* 0x00000000002c8947 */ /* 0x000fec0003800000 */
[C---:B------:R-:W-:Y:S02]  /*0ef0*/  IMAD R4, R9.reuse, 0x4, R3 ;  /* 0x0000000409047824 */ /* 0x040fe400078e0203 */
[C---:B------:R-:W-:Y:S02]  /*0f00*/  IMAD R10, R9.reuse, 0x4, R16 ;  /* 0x00000004090a7824 */ /* 0x040fe400078e0210 */
[----:B------:R-:W-:Y:S01]  /*0f10*/  VIADD R9, R9, 0x2 ;  /* 0x0000000209097836 */ /* 0x000fe20000000000 */
[----:B------:R-:W2:Y:S04]  /*0f20*/  LDS R5, [R4] ;  /* 0x0000000004057984 */ /* 0x000ea80000000800 */
[----:B------:R-:W1:Y:S04]  /*0f30*/  LDS R12, [R10] ;  /* 0x000000000a0c7984 */ /* 0x000e680000000800 */
[----:B------:R-:W0:Y:S04]  /*0f40*/  LDS R18, [R4+0x4] ;  /* 0x0000040004127984 */ /* 0x000e280000000800 */
[----:B------:R-:W3:Y:S01]  /*0f50*/  LDS R11, [R10+0x4] ;  /* 0x000004000a0b7984 */ /* 0x000ee20000000800 */
[----:B--2---:R-:W-:Y:S01]  /*0f60*/  FADD R5, R14, R5 ;  /* 0x000000050e057221 */ /* 0x004fe20000000000 */
[----:B-1----:R-:W-:-:S03]  /*0f70*/  FADD R12, R13, R12 ;  /* 0x0000000c0d0c7221 */ /* 0x002fc60000000000 */
[----:B0-----:R-:W-:Y:S01]  /*0f80*/  FADD R14, R5, R18 ;  /* 0x00000012050e7221 */ /* 0x001fe20000000000 */
[----:B---3--:R-:W-:-:S07]  /*0f90*/  FADD R13, R12, R11 ;  /* 0x0000000b0c0d7221 */ /* 0x008fce0000000000 */
.L_x_16:
[C---:B------:R-:W-:Y:S02]  /*0fa0*/  @!P1 IMAD R4, R9.reuse, 0x4, R3 ;  /* 0x0000000409049824 */ /* 0x040fe400078e0203 */
[----:B------:R-:W-:-:S03]  /*0fb0*/  @!P1 IMAD R9, R9, 0x4, R16 ;  /* 0x0000000409099824 */ /* 0x000fc600078e0210 */
[----:B------:R-:W2:Y:S04]  /*0fc0*/  @!P1 LDS R5, [R4] ;  /* 0x0000000004059984 */ /* 0x000ea80000000800 */
[----:B------:R-:W1:Y:S01]  /*0fd0*/  @!P1 LDS R10, [R9] ;  /* 0x00000000090a9984 */ /* 0x000e620000000800 */
[----:B--2---:R-:W-:Y:S01]  /*0fe0*/  @!P1 FADD R14, R14, R5 ;  /* 0x000000050e0e9221 */ /* 0x004fe20000000000 */
[----:B-1----:R-:W-:-:S07]  /*0ff0*/  @!P1 FADD R13, R13, R10 ;  /* 0x0000000a0d0d9221 */ /* 0x002fce0000000000 */
.L_x_14:
[----:B--2---:R0:W-:Y:S04]  /*1000*/  STS [R3], R14 ;  /* 0x0000000e03007388 */ /* 0x0041e80000000800 */
[----:B-1----:R0:W-:Y:S02]  /*1010*/  STS [R16], R13 ;  /* 0x0000000d10007388 */ /* 0x0021e40000000800 */
.L_x_11:
[----:B------:R-:W-:Y:S05]  /*1020*/  BSYNC.RECONVERGENT B0 ;  /* 0x0000000000007941 */ /* 0x000fea0003800200 */
.L_x_10:
[----:B------:R-:W-:Y:S01]  /*1030*/  BAR.SYNC.DEFER_BLOCKING 0x0 ;  /* 0x0000000000007b1d */ /* 0x000fe20000010000 */
[----:B------:R-:W-:-:S13]  /*1040*/  ISETP.NE.AND P0, PT, R23, RZ, PT ;  /* 0x000000ff1700720c */ /* 0x000fda0003f05270 */
[----:B------:R-:W-:Y:S05]  /*1050*/  @P0 EXIT ;  /* 0x000000000000094d */ /* 0x000fea0003800000 */
[----:B------:R-:W2:Y:S04]  /*1060*/  LDG.E R5, desc[UR36][R6.64+0x8] ;  /* 0x0000082406057981 */ /* 0x000ea8000c1e1900 */
[----:B------:R-:W3:Y:S01]  /*1070*/  LDG.E R4, desc[UR36][R6.64+0xc] ;  /* 0x00000c2406047981 */ /* 0x000ee2000c1e1900 */
[----:B------:R-:W-:Y:S01]  /*1080*/  BSSY.RECONVERGENT B0, `(.L_x_17) ;  /* 0x000000c000007945 */ /* 0x000fe20003800200 */
[----:B--2---:R-:W2:Y:S08]  /*1090*/  MUFU.RCP R10, R5 ;  /* 0x00000005000a7308 */ /* 0x004eb00000001000 */
[----:B---3--:R-:W3:Y:S01]  /*10a0*/  FCHK P0, R4, R5 ;  /* 0x0000000504007302 */ /* 0x008ee20000000000 */
[----:B--2---:R-:W-:-:S04]  /*10b0*/  FFMA R9, -R5, R10, 1 ;  /* 0x3f80000005097423 */ /* 0x004fc8000000010a */
[----:B------:R-:W-:-:S04]  /*10c0*/  FFMA R9, R10, R9, R10 ;  /* 0x000000090a097223 */ /* 0x000fc8000000000a */
[----:B------:R-:W-:-:S04]  /*10d0*/  FFMA R10, R4, R9, RZ ;  /* 0x00000009040a7223 */ /* 0x000fc800000000ff */
[----:B------:R-:W-:-:S04]  /*10e0*/  FFMA R11, -R5, R10, R4 ;  /* 0x0000000a050b7223 */ /* 0x000fc80000000104 */
[----:B------:R-:W-:Y:S01]  /*10f0*/  FFMA R9, R9, R11, R10 ;  /* 0x0000000b09097223 */ /* 0x000fe2000000000a */
[----:B---3--:R-:W-:Y:S06]  /*1100*/  @!P0 BRA `(.L_x_18) ;  /* 0x00000000000c8947 */ /* 0x008fec0003800000 */
[----:B------:R-:W-:-:S07]  /*1110*/  MOV R10, 0x1130 ;  /* 0x00001130000a7802 */ /* 0x000fce0000000f00 */
[----:B01----:R-:W-:Y:S05]  /*1120*/  CALL.REL.NOINC `($__internal_0_$__cuda_sm3x_div_rn_noftz_f32_slowpath) ;  /* 0x0000001000e07944 */ /* 0x003fea0003c00000 */
[----:B------:R-:W-:-:S07]  /*1130*/  IMAD.MOV.U32 R9, RZ, RZ, R4 ;  /* 0x000000ffff097224 */ /* 0x000fce00078e0004 */
.L_x_18:
[----:B------:R-:W-:Y:S05]  /*1140*/  BSYNC.RECONVERGENT B0 ;  /* 0x0000000000007941 */ /* 0x000fea0003800200 */
.L_x_17:
[----:B------:R-:W2:Y:S04]  /*1150*/  LDG.E R5, desc[UR36][R6.64] ;  /* 0x0000002406057981 */ /* 0x000ea8000c1e1900 */
[----:B------:R3:W4:Y:S01]  /*1160*/  LDG.E R4, desc[UR36][R6.64+0x4] ;  /* 0x0000042406047981 */ /* 0x000722000c1e1900 */
[----:B------:R-:W5:Y:S01]  /*1170*/  MUFU.RCP R10, |R9| ;  /* 0x40000009000a7308 */ /* 0x000f620000001000 */
[C---:B------:R-:W-:Y:S01]  /*1180*/  FSETP.GT.AND P0, PT, |R9|.reuse, 1, PT ;  /* 0x3f8000000900780b */ /* 0x040fe20003f04200 */
[----:B------:R-:W-:Y:S01]  /*1190*/  IMAD.MOV.U32 R12, RZ, RZ, 0x3b2090aa ;  /* 0x3b2090aaff0c7424 */ /* 0x000fe200078e00ff */
[-C--:B------:R-:W-:Y:S01]  /*11a0*/  FSETP.NAN.AND P1, PT, |R9|, |R9|.reuse, PT ;  /* 0x400000090900720b */ /* 0x080fe20003f28200 */
[----:B01----:R-:W-:Y:S01]  /*11b0*/  IMAD.MOV.U32 R13, RZ, RZ, 0x3f6ee581 ;  /* 0x3f6ee581ff0d7424 */ /* 0x003fe200078e00ff */
[----:B------:R-:W-:Y:S01]  /*11c0*/  BSSY.RECONVERGENT B0, `(.L_x_19) ;  /* 0x000001a000007945 */ /* 0x000fe20003800200 */
[----:B-----5:R-:W-:-:S05]  /*11d0*/  FSEL R10, R10, |R9|, P0 ;  /* 0x400000090a0a7208 */ /* 0x020fca0000000000 */
[----:B------:R-:W-:-:S04]  /*11e0*/  FMUL R11, R10, R10 ;  /* 0x0000000a0a0b7220 */ /* 0x000fc80000400000 */
[----:B------:R-:W-:-:S04]  /*11f0*/  FFMA R12, R11, R12, -0.014396979473531246185 ;  /* 0xbc6be14f0b0c7423 */ /* 0x000fc8000000000c */
[----:B------:R-:W-:-:S04]  /*1200*/  FFMA R12, R11, R12, 0.039849750697612762451 ;  /* 0x3d23397e0b0c7423 */ /* 0x000fc8000000000c */
[----:B------:R-:W-:-:S04]  /*1210*/  FFMA R12, R11, R12, -0.072529748082160949707 ;  /* 0xbd948a7a0b0c7423 */ /* 0x000fc8000000000c */
[----:B------:R-:W-:-:S04]  /*1220*/  FFMA R12, R11, R12, 0.10518480092287063599 ;  /* 0x3dd76b210b0c7423 */ /* 0x000fc8000000000c */
[----:B------:R-:W-:-:S04]  /*1230*/  FFMA R12, R11, R12, -0.14171802997589111328 ;  /* 0xbe111e880b0c7423 */ /* 0x000fc8000000000c */
[----:B------:R-:W-:-:S04]  /*1240*/  FFMA R12, R11, R12, 0.19988775253295898438 ;  /* 0x3e4caf600b0c7423 */ /* 0x000fc8000000000c */
[----:B------:R-:W-:-:S04]  /*1250*/  FFMA R12, R11, R12, -0.33332940936088562012 ;  /* 0xbeaaaa270b0c7423 */ /* 0x000fc8000000000c */
[----:B------:R-:W-:-:S04]  /*1260*/  FMUL R11, R11, R12 ;  /* 0x0000000c0b0b7220 */ /* 0x000fc80000400000 */
[----:B---3--:R-:W-:-:S04]  /*1270*/  FFMA R6, R10, R11, R10 ;  /* 0x0000000b0a067223 */ /* 0x008fc8000000000a */
[----:B------:R-:W-:-:S05]  /*1280*/  @P0 FFMA R6, R13, 1.6832555532455444336, -R6 ;  /* 0x3fd774eb0d060823 */ /* 0x000fca0000000806 */
[----:B------:R-:W-:-:S04]  /*1290*/  LOP3.LUT R9, R6, 0x80000000, R9, 0xb8, !PT ;  /* 0x8000000006097812 */ /* 0x000fc800078eb809 */
[----:B------:R-:W-:Y:S01]  /*12a0*/  FSEL R6, R9, R6, !P1 ;  /* 0x0000000609067208 */ /* 0x000fe20004800000 */
[----:B--2---:R-:W0:Y:S08]  /*12b0*/  MUFU.RCP R14, R5 ;  /* 0x00000005000e7308 */ /* 0x004e300000001000 */
[----:B----4-:R-:W1:Y:S01]  /*12c0*/  FCHK P0, R4, R5 ;  /* 0x0000000504007302 */ /* 0x010e620000000000 */
[----:B0-----:R-:W-:-:S04]  /*12d0*/  FFMA R7, -R5, R14, 1 ;  /* 0x3f80000005077423 */ /* 0x001fc8000000010e */
[----:B------:R-:W-:-:S04]  /*12e0*/  FFMA R7, R14, R7, R14 ;  /* 0x000000070e077223 */ /* 0x000fc8000000000e */
[----:B------:R-:W-:-:S04]  /*12f0*/  FFMA R10, R4, R7, RZ ;  /* 0x00000007040a7223 */ /* 0x000fc800000000ff */
[----:B------:R-:W-:-:S04]  /*1300*/  FFMA R11, -R5, R10, R4 ;  /* 0x0000000a050b7223 */ /* 0x000fc80000000104 */
[----:B------:R-:W-:Y:S01]  /*1310*/  FFMA R7, R7, R11, R10 ;  /* 0x0000000b07077223 */ /* 0x000fe2000000000a */
[----:B-1----:R-:W-:Y:S06]  /*1320*/  @!P0 BRA `(.L_x_20) ;  /* 0x00000000000c8947 */ /* 0x002fec0003800000 */
[----:B------:R-:W-:-:S07]  /*1330*/  MOV R10, 0x1350 ;  /* 0x00001350000a7802 */ /* 0x000fce0000000f00 */
[----:B------:R-:W-:Y:S05]  /*1340*/  CALL.REL.NOINC `($__internal_0_$__cuda_sm3x_div_rn_noftz_f32_slowpath) ;  /* 0x0000001000587944 */ /* 0x000fea0003c00000 */
[----:B------:R-:W-:-:S07]  /*1350*/  IMAD.MOV.U32 R7, RZ, RZ, R4 ;  /* 0x000000ffff077224 */ /* 0x000fce00078e0004 */
.L_x_20:
[----:B------:R-:W-:Y:S05]  /*1360*/  BSYNC.RECONVERGENT B0 ;  /* 0x0000000000007941 */ /* 0x000fea0003800200 */
.L_x_19:
[----:B------:R-:W0:Y:S01]  /*1370*/  MUFU.RCP R4, |R7| ;  /* 0x4000000700047308 */ /* 0x000e220000001000 */
[----:B------:R-:W-:Y:S01]  /*1380*/  FSETP.GT.AND P0, PT, |R7|, 1, PT ;  /* 0x3f8000000700780b */ /* 0x000fe20003f04200 */
[----:B------:R-:W-:Y:S01]  /*1390*/  IMAD.MOV.U32 R10, RZ, RZ, 0x3b2090aa ;  /* 0x3b2090aaff0a7424 */ /* 0x000fe200078e00ff */
[----:B------:R-:W-:Y:S01]  /*13a0*/  BSSY.RECONVERGENT B0, `(.L_x_21) ;  /* 0x0000085000007945 */ /* 0x000fe20003800200 */
[----:B------:R-:W-:Y:S01]  /*13b0*/  IMAD.MOV.U32 R9, RZ, RZ, 0x3f6ee581 ;  /* 0x3f6ee581ff097424 */ /* 0x000fe200078e00ff */
[----:B0-----:R-:W-:-:S05]  /*13c0*/  FSEL R4, R4, |R7|, P0 ;  /* 0x4000000704047208 */ /* 0x001fca0000000000 */
        /* <DEDUP_REMOVED lines=9> */
[----:B------:R-:W-:-:S04]  /*1460*/  FFMA R4, R4, R5, R4 ;  /* 0x0000000504047223 */ /* 0x000fc80000000004 */
[----:B------:R-:W-:Y:S01]  /*1470*/  @P0 FFMA R4, R9, 1.6832555532455444336, -R4 ;  /* 0x3fd774eb09040823 */ /* 0x000fe20000000804 */
[----:B------:R-:W-:Y:S01]  /*1480*/  FSETP.NAN.AND P0, PT, |R7|, |R7|, PT ;  /* 0x400000070700720b */ /* 0x000fe20003f08200 */
[----:B------:R-:W-:Y:S03]  /*1490*/  I2F.F64.U32 R8, R8 ;  /* 0x0000000800087312 */ /* 0x000fe60000201800 */
[----:B------:R-:W-:-:S04]  /*14a0*/  LOP3.LUT R7, R4, 0x80000000, R7, 0xb8, !PT ;  /* 0x8000000004077812 */ /* 0x000fc800078eb807 */
[----:B------:R-:W-:-:S05]  /*14b0*/  FSEL R7, R7, R4, !P0 ;  /* 0x0000000407077208 */ /* 0x000fca0004000000 */
[----:B------:R-:W-:-:S04]  /*14c0*/  FADD R6, R6, -R7 ;  /* 0x8000000706067221 */ /* 0x000fc80000000000 */
[----:B------:R-:W0:Y:S02]  /*14d0*/  F2F.F64.F32 R4, R6 ;  /* 0x0000000600047310 */ /* 0x000e240000201800 */
[----:B0-----:R-:W-:-:S10]  /*14e0*/  DMUL R4, R4, R8 ;  /* 0x0000000804047228 */ /* 0x001fd40000000000 */
[----:B------:R-:W-:Y:S01]  /*14f0*/  LOP3.LUT R7, R5, 0x7fffffff, RZ, 0xc0, !PT ;  /* 0x7fffffff05077812 */ /* 0x000fe200078ec0ff */
[----:B------:R-:W-:-:S03]  /*1500*/  IMAD.MOV.U32 R6, RZ, RZ, R4 ;  /* 0x000000ffff067224 */ /* 0x000fc600078e0004 */
[----:B------:R-:W-:-:S04]  /*1510*/  VIMNMX.U32 R9, PT, PT, R7, 0x401921fb, !PT ;  /* 0x401921fb07097848 */ /* 0x000fc80007fe0000 */
[----:B------:R-:W-:-:S13]  /*1520*/  ISETP.GE.U32.AND P0, PT, R9, 0x7ff00000, PT ;  /* 0x7ff000000900780c */ /* 0x000fda0003f06070 */
[----:B------:R-:W-:Y:S05]  /*1530*/  @!P0 BRA `(.L_x_22) ;  /* 0x0000000000208947 */ /* 0x000fea0003800000 */
[----:B------:R-:W-:-:S14]  /*1540*/  DSETP.NAN.AND P0, PT, R6, R6, PT ;  /* 0x000000060600722a */ /* 0x000fdc0003f08000 */
[----:B------:R-:W-:Y:S01]  /*1550*/  @P0 IMAD.MOV.U32 R20, RZ, RZ, 0x54442d18 ;  /* 0x54442d18ff140424 */ /* 0x000fe200078e00ff */
[----:B------:R-:W-:Y:S01]  /*1560*/  @!P0 DSETP.NEU.AND P1, PT, R6, +INF , PT ;  /* 0x7ff000000600842a */ /* 0x000fe20003f2d000 */
[----:B------:R-:W-:-:S06]  /*1570*/  @P0 IMAD.MOV.U32 R21, RZ, RZ, 0x401921fb ;  /* 0x401921fbff150424 */ /* 0x000fcc00078e00ff */
[----:B------:R-:W-:-:S06]  /*1580*/  @P0 DADD R20, R4, R20 ;  /* 0x0000000004140229 */ /* 0x000fcc0000000014 */
[----:B------:R-:W-:Y:S02]  /*1590*/  @!P0 FSEL R20, R4, RZ, P1 ;  /* 0x000000ff04148208 */ /* 0x000fe40000800000 */
[----:B------:R-:W-:Y:S01]  /*15a0*/  @!P0 FSEL R21, R5, -QNAN , P1 ;  /* 0xfff8000005158808 */ /* 0x000fe20000800000 */
[----:B------:R-:W-:Y:S06]  /*15b0*/  BRA `(.L_x_23) ;  /* 0x00000004008c7947 */ /* 0x000fec0003800000 */
.L_x_22:
[----:B------:R-:W-:Y:S01]  /*15c0*/  UMOV UR4, 0x54442d18 ;  /* 0x54442d1800047882 */ /* 0x000fe20000000000 */
[----:B------:R-:W-:Y:S01]  /*15d0*/  UMOV UR5, 0x401921fb ;  /* 0x401921fb00057882 */ /* 0x000fe20000000000 */
[----:B------:R-:W-:Y:S01]  /*15e0*/  IMAD.MOV.U32 R20, RZ, RZ, R4 ;  /* 0x000000ffff147224 */ /* 0x000fe200078e0004 */
[----:B------:R-:W-:Y:S01]  /*15f0*/  DSETP.GE.AND P0, PT, R6, UR4, PT ;  /* 0x0000000406007e2a */ /* 0x000fe2000bf06000 */
[----:B------:R-:W-:-:S13]  /*1600*/  IMAD.MOV.U32 R21, RZ, RZ, R5 ;  /* 0x000000ffff157224 */ /* 0x000fda00078e0005 */
[----:B------:R-:W-:Y:S05]  /*1610*/  @!P0 BRA `(.L_x_23) ;  /* 0x0000000400748947 */ /* 0x000fea0003800000 */
[----:B------:R-:W-:Y:S01]  /*1620*/  ISETP.GT.U32.AND P0, PT, R7, 0xfffff, PT ;  /* 0x000fffff0700780c */ /* 0x000fe20003f04070 */
[----:B------:R-:W-:Y:S01]  /*1630*/  BSSY.RECONVERGENT B1, `(.L_x_24) ;  /* 0x000001e000017945 */ /* 0x000fe20003800200 */
[----:B------:R-:W-:-:S11]  /*1640*/  SHF.R.U32.HI R9, RZ, 0x14, R7 ;  /* 0x00000014ff097819 */ /* 0x000fd60000011607 */
[----:B------:R-:W-:-:S10]  /*1650*/  @!P0 DMUL R6, R6, 1.80143985094819840000e+16 ;  /* 0x4350000006068828 */ /* 0x000fd40000000000 */
[C---:B------:R-:W-:Y:S02]  /*1660*/  @!P0 LEA.HI R8, R7.reuse, R9, RZ, 0xc ;  /* 0x0000000907088211 */ /* 0x040fe400078f60ff */
[----:B------:R-:W-:-:S03]  /*1670*/  LOP3.LUT R11, R7, 0xfffff, RZ, 0xc0, !PT ;  /* 0x000fffff070b7812 */ /* 0x000fc600078ec0ff */
[----:B------:R-:W-:Y:S01]  /*1680*/  @!P0 VIADD R9, R8, 0xffffffca ;  /* 0xffffffca08098836 */ /* 0x000fe20000000000 */
[----:B------:R-:W-:-:S03]  /*1690*/  LOP3.LUT R11, R11, 0x100000, RZ, 0xfc, !PT ;  /* 0x001000000b0b7812 */ /* 0x000fc600078efcff */
[----:B------:R-:W-:-:S05]  /*16a0*/  VIADD R12, R9, 0xfffffbff ;  /* 0xfffffbff090c7836 */ /* 0x000fca0000000000 */
[----:B------:R-:W-:-:S04]  /*16b0*/  VIMNMX R13, PT, PT, RZ, R12, PT ;  /* 0x0000000cff0d7248 */ /* 0x000fc80003fe0100 */
[----:B------:R-:W-:-:S05]  /*16c0*/  IADD3 R9, PT, PT, R9, -0x401, -R13 ;  /* 0xfffffbff09097810 */ /* 0x000fca0007ffe80d */
[----:B------:R-:W-:-:S05]  /*16d0*/  VIADD R9, R9, 0x1 ;  /* 0x0000000109097836 */ /* 0x000fca0000000000 */
[----:B------:R-:W-:Y:S01]  /*16e0*/  LOP3.LUT P0, R8, R9, 0x3, RZ, 0xc0, !PT ;  /* 0x0000000309087812 */ /* 0x000fe2000780c0ff */
[----:B------:R-:W-:Y:S02]  /*16f0*/  IMAD.MOV.U32 R9, RZ, RZ, R6 ;  /* 0x000000ffff097224 */ /* 0x000fe400078e0006 */
[----:B------:R-:W-:-:S10]  /*1700*/  IMAD.MOV.U32 R6, RZ, RZ, R12 ;  /* 0x000000ffff067224 */ /* 0x000fd400078e000c */
[----:B------:R-:W-:Y:S05]  /*1710*/  @!P0 BRA `(.L_x_25) ;  /* 0x00000000003c8947 */ /* 0x000fea0003800000 */
[----:B------:R-:W-:Y:S01]  /*1720*/  BSSY.RECONVERGENT B2, `(.L_x_25) ;  /* 0x000000e000027945 */ /* 0x000fe20003800200 */
[----:B------:R-:W-:Y:S01]  /*1730*/  IADD3 R7, PT, PT, -R8, RZ, RZ ;  /* 0x000000ff08077210 */ /* 0x000fe20007ffe1ff */
[----:B------:R-:W-:-:S07]  /*1740*/  IMAD.MOV.U32 R6, RZ, RZ, R12 ;  /* 0x000000ffff067224 */ /* 0x000fce00078e000c */
.L_x_26:
[----:B------:R-:W-:Y:S01]  /*1750*/  VIADD R7, R7, 0x1 ;  /* 0x0000000107077836 */ /* 0x000fe20000000000 */
[----:B------:R-:W-:Y:S01]  /*1760*/  IADD3 R10, P0, PT, R9, -0x54442d18, RZ ;  /* 0xabbbd2e8090a7810 */ /* 0x000fe20007f1e0ff */
[----:B------:R-:W-:-:S03]  /*1770*/  VIADD R6, R6, 0xffffffff ;  /* 0xffffffff06067836 */ /* 0x000fc60000000000 */
[----:B------:R-:W-:Y:S02]  /*1780*/  ISETP.NE.AND P1, PT, R7, RZ, PT ;  /* 0x000000ff0700720c */ /* 0x000fe40003f25270 */
[----:B------:R-:W-:-:S04]  /*1790*/  IADD3.X R8, PT, PT, R11, -0x1921fc, RZ, P0, !PT ;  /* 0xffe6de040b087810 */ /* 0x000fc800007fe4ff */
[----:B------:R-:W-:-:S04]  /*17a0*/  ISETP.GE.AND P0, PT, R8, RZ, PT ;  /* 0x000000ff0800720c */ /* 0x000fc80003f06270 */
[----:B------:R-:W-:Y:S02]  /*17b0*/  SEL R10, R9, R10, !P0 ;  /* 0x0000000a090a7207 */ /* 0x000fe40004000000 */
[----:B------:R-:W-:-:S03]  /*17c0*/  SEL R8, R11, R8, !P0 ;  /* 0x000000080b087207 */ /* 0x000fc60004000000 */
[C---:B------:R-:W-:Y:S01]  /*17d0*/  IMAD.SHL.U32 R9, R10.reuse, 0x2, RZ ;  /* 0x000000020a097824 */ /* 0x040fe200078e00ff */
[----:B------:R-:W-:Y:S01]  /*17e0*/  SHF.L.U64.HI R11, R10, 0x1, R8 ;  /* 0x000000010a0b7819 */ /* 0x000fe20000010208 */
[----:B------:R-:W-:Y:S06]  /*17f0*/  @P1 BRA `(.L_x_26) ;  /* 0xfffffffc00d41947 */ /* 0x000fec000383ffff */
[----:B------:R-:W-:Y:S05]  /*1800*/  BSYNC.RECONVERGENT B2 ;  /* 0x0000000000027941 */ /* 0x000fea0003800200 */
.L_x_25:
[----:B------:R-:W-:Y:S05]  /*1810*/  BSYNC.RECONVERGENT B1 ;  /* 0x0000000000017941 */ /* 0x000fea0003800200 */
.L_x_24:
[----:B------:R-:W-:Y:S01]  /*1820*/  IMAD.IADD R7, R12, 0x1, -R13 ;  /* 0x000000010c077824 */ /* 0x000fe200078e0a0d */
[----:B------:R-:W-:Y:S04]  /*1830*/  BSSY.RECONVERGENT B1, `(.L_x_27) ;  /* 0x0000025000017945 */ /* 0x000fe80003800200 */
[----:B------:R-:W-:-:S13]  /*1840*/  ISETP.GE.U32.AND P0, PT, R7, 0x3, PT ;  /* 0x000000030700780c */ /* 0x000fda0003f06070 */
[----:B------:R-:W-:Y:S05]  /*1850*/  @!P0 BRA `(.L_x_28) ;  /* 0x0000000000888947 */ /* 0x000fea0003800000 */
[----:B------:R-:W-:Y:S01]  /*1860*/  BSSY.RECONVERGENT B2, `(.L_x_29) ;  /* 0x0000020000027945 */ /* 0x000fe20003800200 */
.L_x_30:
[----:B------:R-:W-:Y:S02]  /*1870*/  IADD3 R8, P0, PT, R9, -0x54442d18, RZ ;  /* 0xabbbd2e809087810 */ /* 0x000fe40007f1e0ff */
[C---:B------:R-:W-:Y:S01]  /*1880*/  ISETP.GT.AND P1, PT, R6.reuse, 0x3, PT ;  /* 0x000000030600780c */ /* 0x040fe20003f24270 */
[----:B------:R-:W-:Y:S01]  /*1890*/  VIADD R6, R6, 0xfffffffc ;  /* 0xfffffffc06067836 */ /* 0x000fe20000000000 */
[----:B------:R-:W-:-:S04]  /*18a0*/  IADD3.X R10, PT, PT, R11, -0x1921fc, RZ, P0, !PT ;  /* 0xffe6de040b0a7810 */ /* 0x000fc800007fe4ff */
[----:B------:R-:W-:-:S04]  /*18b0*/  ISETP.GE.AND P0, PT, R10, RZ, PT ;  /* 0x000000ff0a00720c */ /* 0x000fc80003f06270 */
[----:B------:R-:W-:Y:S02]  /*18c0*/  SEL R8, R9, R8, !P0 ;  /* 0x0000000809087207 */ /* 0x000fe40004000000 */
[----:B------:R-:W-:-:S03]  /*18d0*/  SEL R11, R11, R10, !P0 ;  /* 0x0000000a0b0b7207 */ /* 0x000fc60004000000 */
[C---:B------:R-:W-:Y:S01]  /*18e0*/  IMAD.SHL.U32 R10, R8.reuse, 0x2, RZ ;  /* 0x00000002080a7824 */ /* 0x040fe200078e00ff */
[----:B------:R-:W-:-:S04]  /*18f0*/  SHF.L.U64.HI R11, R8, 0x1, R11 ;  /* 0x00000001080b7819 */ /* 0x000fc8000001020b */
[----:B------:R-:W-:-:S04]  /*1900*/  IADD3 R7, P0, PT, R10, -0x54442d18, RZ ;  /* 0xabbbd2e80a077810 */ /* 0x000fc80007f1e0ff */
        /* <DEDUP_REMOVED lines=22> */
.L_x_29:
[----:B------:R-:W-:-:S07]  /*1a70*/  IMAD.MOV.U32 R10, RZ, RZ, R7 ;  /* 0x000000ffff0a7224 */ /* 0x000fce00078e0007 */
.L_x_28:
[----:B------:R-:W-:Y:S05]  /*1a80*/  BSYNC.RECONVERGENT B1 ;  /* 0x0000000000017941 */ /* 0x000fea0003800200 */
.L_x_27:
[----:B------:R-:W-:Y:S01]  /*1a90*/  LOP3.LUT R9, R8, 0x7fffffff, RZ, 0xc0, !PT ;  /* 0x7fffffff08097812 */ /* 0x000fe200078ec0ff */
[----:B------:R-:W-:Y:S01]  /*1aa0*/  BSSY.RECONVERGENT B1, `(.L_x_31) ;  /* 0x0000013000017945 */ /* 0x000fe20003800200 */
[----:B------:R-:W-:Y:S02]  /*1ab0*/  ISETP.NE.U32.AND P0, PT, R10, RZ, PT ;  /* 0x000000ff0a00720c */ /* 0x000fe40003f05070 */
[----:B------:R-:W-:Y:S02]  /*1ac0*/  CS2R R20, SRZ ;  /* 0x0000000000147805 */ /* 0x000fe4000001ff00 */
[----:B------:R-:W-:-:S13]  /*1ad0*/  ISETP.NE.AND.EX P0, PT, R9, RZ, PT, P0 ;  /* 0x000000ff0900720c */ /* 0x000fda0003f05300 */
[----:B------:R-:W-:Y:S05]  /*1ae0*/  @!P0 BRA `(.L_x_32) ;  /* 0x0000000000388947 */ /* 0x000fea0003800000 */
[----:B------:R-:W-:-:S06]  /*1af0*/  IMAD.MOV.U32 R8, RZ, RZ, R10 ;  /* 0x000000ffff087224 */ /* 0x000fcc00078e000a */
[----:B------:R-:W-:-:S10]  /*1b00*/  DMUL R6, R8, 1.80143985094819840000e+16 ;  /* 0x4350000008067828 */ /* 0x000fd40000000000 */
[----:B------:R-:W-:-:S04]  /*1b10*/  SHF.R.U32.HI R6, RZ, 0x14, R7 ;  /* 0x00000014ff067819 */ /* 0x000fc80000011607 */
[----:B------:R-:W-:-:S04]  /*1b20*/  IADD3 R7, PT, PT, -R6, 0x37, RZ ;  /* 0x0000003706077810 */ /* 0x000fc80007ffe1ff */
[----:B------:R-:W-:Y:S02]  /*1b30*/  IADD3 R8, PT, PT, -R7, 0x401, RZ ;  /* 0x0000040107087810 */ /* 0x000fe40007ffe1ff */
[-C--:B------:R-:W-:Y:S02]  /*1b40*/  SHF.L.U64.HI R9, R10, R7.reuse, R9 ;  /* 0x000000070a097219 */ /* 0x080fe40000010209 */
[----:B------:R-:W-:Y:S02]  /*1b50*/  ISETP.GT.AND P0, PT, R8, RZ, PT ;  /* 0x000000ff0800720c */ /* 0x000fe40003f04270 */
[----:B------:R-:W-:-:S11]  /*1b60*/  SHF.L.U32 R7, R10, R7, RZ ;  /* 0x000000070a077219 */ /* 0x000fd600000006ff */
[----:B------:R-:W-:-:S04]  /*1b70*/  @!P0 IADD3 R6, PT, PT, -R8, 0x1, RZ ;  /* 0x0000000108068810 */ /* 0x000fc80007ffe1ff */
[-CC-:B------:R-:W-:Y:S02]  /*1b80*/  @!P0 SHF.R.U64 R20, R7, R6.reuse, R9.reuse ;  /* 0x0000000607148219 */ /* 0x180fe40000001209 */
[----:B------:R-:W-:Y:S01]  /*1b90*/  @P0 IADD3 R20, P1, PT, RZ, R7, RZ ;  /* 0x00000007ff140210 */ /* 0x000fe20007f3e0ff */
[----:B------:R-:W-:Y:S01]  /*1ba0*/  @P0 VIADD R7, R8, 0xffffffff ;  /* 0xffffffff08070836 */ /* 0x000fe20000000000 */
[----:B------:R-:W-:-:S03]  /*1bb0*/  @!P0 SHF.R.U32.HI R21, RZ, R6, R9 ;  /* 0x00000006ff158219 */ /* 0x000fc60000011609 */
[----:B------:R-:W-:-:S08]  /*1bc0*/  @P0 IMAD.U32.X R21, R7, 0x100000, R9, P1 ;  /* 0x0010000007150824 */ /* 0x000fd000008e0409 */
.L_x_32:
[----:B------:R-:W-:Y:S05]  /*1bd0*/  BSYNC.RECONVERGENT B1 ;  /* 0x0000000000017941 */ /* 0x000fea0003800200 */
.L_x_31:
[----:B------:R-:W-:-:S07]  /*1be0*/  LOP3.LUT R21, R21, 0x80000000, R5, 0xb8, !PT ;  /* 0x8000000015157812 */ /* 0x000fce00078eb805 */
.L_x_23:
[----:B------:R-:W-:Y:S05]  /*1bf0*/  BSYNC.RECONVERGENT B0 ;  /* 0x0000000000007941 */ /* 0x000fea0003800200 */
.L_x_21:
[----:B------:R0:W1:Y:S01]  /*1c00*/  LDS R17, [R3] ;  /* 0x0000000003117984 */ /* 0x0000620000000800 */
[----:B------:R-:W-:Y:S01]  /*1c10*/  DSETP.NEU.AND P0, PT, |R20|, +INF , PT ;  /* 0x7ff000001400742a */ /* 0x000fe20003f0d200 */
[----:B------:R-:W-:-:S13]  /*1c20*/  BSSY.RECONVERGENT B0, `(.L_x_33) ;  /* 0x000001e000007945 */ /* 0x000fda0003800200 */
[----:B------:R-:W-:Y:S01]  /*1c30*/  @!P0 DMUL R24, RZ, R20 ;  /* 0x00000014ff188228 */ /* 0x000fe20000000000 */
[----:B------:R-:W-:Y:S01]  /*1c40*/  @!P0 IMAD.MOV.U32 R28, RZ, RZ, 0x1 ;  /* 0x00000001ff1c8424 */ /* 0x000fe200078e00ff */
[----:B0-----:R-:W-:Y:S09]  /*1c50*/  @!P0 BRA `(.L_x_34) ;  /* 0x0000000000688947 */ /* 0x001ff20003800000 */
[----:B------:R-:W-:Y:S01]  /*1c60*/  UMOV UR4, 0x6dc9c883 ;  /* 0x6dc9c88300047882 */ /* 0x000fe20000000000 */
[----:B------:R-:W-:Y:S01]  /*1c70*/  UMOV UR5, 0x3fe45f30 ;  /* 0x3fe45f3000057882 */ /* 0x000fe20000000000 */
[C---:B------:R-:W-:Y:S01]  /*1c80*/  DSETP.GE.AND P0, PT, |R20|.reuse, 2.14748364800000000000e+09, PT ;  /* 0x41e000001400742a */ /* 0x040fe20003f06200 */
[----:B------:R-:W-:Y:S01]  /*1c90*/  BSSY.RECONVERGENT B1, `(.L_x_35) ;  /* 0x0000015000017945 */ /* 0x000fe20003800200 */
[----:B------:R-:W-:Y:S01]  /*1ca0*/  DMUL R4, R20, UR4 ;  /* 0x0000000414047c28 */ /* 0x000fe20008000000 */
[----:B------:R-:W-:Y:S01]  /*1cb0*/  UMOV UR4, 0x54442d18 ;  /* 0x54442d1800047882 */ /* 0x000fe20000000000 */
[----:B------:R-:W-:-:S04]  /*1cc0*/  UMOV UR5, 0x3ff921fb ;  /* 0x3ff921fb00057882 */ /* 0x000fc80000000000 */
[----:B------:R-:W0:Y:S08]  /*1cd0*/  F2I.F64 R28, R4 ;  /* 0x00000004001c7311 */ /* 0x000e300000301100 */
[----:B0-----:R-:W0:Y:S02]  /*1ce0*/  I2F.F64 R24, R28 ;  /* 0x0000001c00187312 */ /* 0x001e240000201c00 */
[----:B0-----:R-:W-:Y:S01]  /*1cf0*/  DFMA R6, R24, -UR4, R20 ;  /* 0x8000000418067c2b */ /* 0x001fe20008000014 */
[----:B------:R-:W-:Y:S01]  /*1d00*/  UMOV UR4, 0x33145c00 ;  /* 0x33145c0000047882 */ /* 0x000fe20000000000 */
[----:B------:R-:W-:-:S06]  /*1d10*/  UMOV UR5, 0x3c91a626 ;  /* 0x3c91a62600057882 */ /* 0x000fcc0000000000 */
[----:B------:R-:W-:Y:S01]  /*1d20*/  DFMA R6, R24, -UR4, R6 ;  /* 0x8000000418067c2b */ /* 0x000fe20008000006 */
[----:B------:R-:W-:Y:S01]  /*1d30*/  UMOV UR4, 0x252049c0 ;  /* 0x252049c000047882 */ /* 0x000fe20000000000 */
[----:B------:R-:W-:-:S06]  /*1d40*/  UMOV UR5, 0x397b839a ;  /* 0x397b839a00057882 */ /* 0x000fcc0000000000 */
[----:B------:R-:W-:Y:S01]  /*1d50*/  DFMA R24, R24, -UR4, R6 ;  /* 0x8000000418187c2b */ /* 0x000fe20008000006 */
[----:B------:R-:W-:Y:S10]  /*1d60*/  @!P0 BRA `(.L_x_36) ;  /* 0x00000000001c8947 */ /* 0x000ff40003800000 */
[----:B------:R-:W-:Y:S01]  /*1d70*/  IMAD.MOV.U32 R13, RZ, RZ, R20 ;  /* 0x000000ffff0d7224 */ /* 0x000fe200078e0014 */
[----:B------:R-:W-:Y:S01]  /*1d80*/  MOV R24, 0x1db0 ;  /* 0x00001db000187802 */ /* 0x000fe20000000f00 */
[----:B------:R-:W-:-:S07]  /*1d90*/  IMAD.MOV.U32 R15, RZ, RZ, R21 ;  /* 0x000000ffff0f7224 */ /* 0x000fce00078e0015 */
[----:B-1----:R-:W-:Y:S05]  /*1da0*/  CALL.REL.NOINC `($_Z16multiply_mix_addPsPfS0_$__internal_trig_reduction_slowpathd) ;  /* 0x0000000c00607944 */ /* 0x002fea0003c00000 */
[----:B------:R-:W-:Y:S02]  /*1db0*/  IMAD.MOV.U32 R28, RZ, RZ, R6 ;  /* 0x000000ffff1c7224 */ /* 0x000fe400078e0006 */
[----:B------:R-:W-:Y:S02]  /*1dc0*/  IMAD.MOV.U32 R24, RZ, RZ, R4 ;  /* 0x000000ffff187224 */ /* 0x000fe400078e0004 */
[----:B------:R-:W-:-:S07]  /*1dd0*/  IMAD.MOV.U32 R25, RZ, RZ, R5 ;  /* 0x000000ffff197224 */ /* 0x000fce00078e0005 */
.L_x_36:
[----:B------:R-:W-:Y:S05]  /*1de0*/  BSYNC.RECONVERGENT B1 ;  /* 0x0000000000017941 */ /* 0x000fea0003800200 */
.L_x_35:
[----:B------:R-:W-:-:S07]  /*1df0*/  VIADD R28, R28, 0x1 ;  /* 0x000000011c1c7836 */ /* 0x000fce0000000000 */
.L_x_34:
[----:B------:R-:W-:Y:S05]  /*1e00*/  BSYNC.RECONVERGENT B0 ;  /* 0x0000000000007941 */ /* 0x000fea0003800200 */
.L_x_33:
[----:B------:R-:W0:Y:S01]  /*1e10*/  LDCU.64 UR4, c[0x4][0x28] ;  /* 0x01000500ff0477ac */ /* 0x000e220008000a00 */
[----:B------:R-:W-:-:S05]  /*1e20*/  IMAD.SHL.U32 R4, R28, 0x40, RZ ;  /* 0x000000401c047824 */ /* 0x000fca00078e00ff */
[----:B------:R-:W-:-:S04]  /*1e30*/  LOP3.LUT R4, R4, 0x40, RZ, 0xc0, !PT ;  /* 0x0000004004047812 */ /* 0x000fc800078ec0ff */
[----:B0-----:R-:W-:-:S05]  /*1e40*/  IADD3 R12, P0, PT, R4, UR4, RZ ;  /* 0x00000004040c7c10 */ /* 0x001fca000ff1e0ff */
[----:B------:R-:W-:-:S05]  /*1e50*/  IMAD.X R13, RZ, RZ, UR5, P0 ;  /* 0x00000005ff0d7e24 */ /* 0x000fca00080e06ff */
[----:B------:R-:W2:Y:S04]  /*1e60*/  LDG.E.128.CONSTANT R4, desc[UR36][R12.64] ;  /* 0x000000240c047981 */ /* 0x000ea8000c1e9d00 */
[----:B------:R-:W3:Y:S04]  /*1e70*/  LDG.E.128.CONSTANT R8, desc[UR36][R12.64+0x10] ;  /* 0x000010240c087981 */ /* 0x000ee8000c1e9d00 */
[----:B------:R-:W4:Y:S01]  /*1e80*/  LDG.E.128.CONSTANT R12, desc[UR36][R12.64+0x20] ;  /* 0x000020240c0c7981 */ /* 0x000f22000c1e9d00 */
[----:B------:R-:W-:Y:S01]  /*1e90*/  LOP3.LUT R18, R28, 0x1, RZ, 0xc0, !PT ;  /* 0x000000011c127812 */ /* 0x000fe200078ec0ff */
[----:B------:R-:W-:Y:S01]  /*1ea0*/  IMAD.MOV.U32 R26, RZ, RZ, 0x20fd8164 ;  /* 0x20fd8164ff1a7424 */ /* 0x000fe200078e00ff */
[----:B------:R-:W-:Y:S01]  /*1eb0*/  DMUL R22, R24, R24 ;  /* 0x0000001818167228 */ /* 0x000fe20000000000 */
[----:B------:R-:W-:Y:S01]  /*1ec0*/  BSSY.RECONVERGENT B0, `(.L_x_37) ;  /* 0x000002f000007945 */ /* 0x000fe20003800200 */
[----:B------:R-:W-:Y:S01]  /*1ed0*/  ISETP.NE.U32.AND P0, PT, R18, 0x1, PT ;  /* 0x000000011200780c */ /* 0x000fe20003f05070 */
[----:B------:R-:W-:Y:S01]  /*1ee0*/  IMAD.MOV.U32 R18, RZ, RZ, 0x3da8ff83 ;  /* 0x3da8ff83ff127424 */ /* 0x000fe200078e00ff */
[----:B------:R-:W-:-:S02]  /*1ef0*/  DSETP.NEU.AND P1, PT, |R20|, +INF , PT ;  /* 0x7ff000001400742a */ /* 0x000fc40003f2d200 */
[----:B------:R-:W-:Y:S02]  /*1f00*/  FSEL R26, R26, -8.06006814911005101289e+34, !P0 ;  /* 0xf9785eba1a1a7808 */ /* 0x000fe40004000000 */
[----:B------:R-:W-:Y:S02]  /*1f10*/  FSEL R27, -R18, 0.11223486810922622681, !P0 ;  /* 0x3de5db65121b7808 */ /* 0x000fe40004000100 */
[----:B------:R0:W0:Y:S04]  /*1f20*/  LDS R18, [R16] ;  /* 0x0000000010127984 */ /* 0x0000280000000800 */
[----:B--2---:R-:W-:-:S04]  /*1f30*/  DFMA R4, R22, R26, R4 ;  /* 0x0000001a1604722b */ /* 0x004fc80000000004 */
[----:B------:R-:W-:-:S04]  /*1f40*/  @!P1 IMAD.MOV.U32 R26, RZ, RZ, RZ ;  /* 0x000000ffff1a9224 */ /* 0x000fc800078e00ff */
[----:B------:R-:W-:-:S08]  /*1f50*/  DFMA R4, R22, R4, R6 ;  /* 0x000000041604722b */ /* 0x000fd00000000006 */
[----:B---3--:R-:W-:-:S08]  /*1f60*/  DFMA R4, R22, R4, R8 ;  /* 0x000000041604722b */ /* 0x008fd00000000008 */
[----:B------:R-:W-:-:S08]  /*1f70*/  DFMA R4, R22, R4, R10 ;  /* 0x000000041604722b */ /* 0x000fd0000000000a */
[----:B----4-:R-:W-:-:S08]  /*1f80*/  DFMA R4, R22, R4, R12 ;  /* 0x000000041604722b */ /* 0x010fd0000000000c */
[----:B------:R-:W-:-:S08]  /*1f90*/  DFMA R4, R22, R4, R14 ;  /* 0x000000041604722b */ /* 0x000fd0000000000e */
[----:B------:R-:W-:Y:S02]  /*1fa0*/  DFMA R24, R4, R24, R24 ;  /* 0x000000180418722b */ /* 0x000fe40000000018 */
[----:B------:R-:W-:-:S10]  /*1fb0*/  DFMA R4, R22, R4, 1 ;  /* 0x3ff000001604742b */ /* 0x000fd40000000004 */
[----:B------:R-:W-:Y:S02]  /*1fc0*/  FSEL R6, R4, R24, !P0 ;  /* 0x0000001804067208 */ /* 0x000fe40004000000 */
[----:B------:R-:W-:Y:S01]  /*1fd0*/  FSEL R7, R5, R25, !P0 ;  /* 0x0000001905077208 */ /* 0x000fe20004000000 */
[----:B------:R-:W-:Y:S01]  /*1fe0*/  @!P1 DMUL R24, RZ, R20 ;  /* 0x00000014ff189228 */ /* 0x000fe20000000000 */
[----:B------:R-:W-:-:S04]  /*1ff0*/  LOP3.LUT P0, RZ, R28, 0x2, RZ, 0xc0, !PT ;  /* 0x000000021cff7812 */ /* 0x000fc8000780c0ff */
[----:B------:R-:W-:-:S10]  /*2000*/  DADD R4, RZ, -R6 ;  /* 0x00000000ff047229 */ /* 0x000fd40000000806 */
[----:B------:R-:W-:Y:S02]  /*2010*/  FSEL R22, R6, R4, !P0 ;  /* 0x0000000406167208 */ /* 0x000fe40004000000 */
[----:B------:R-:W-:Y:S01]  /*2020*/  FSEL R23, R7, R5, !P0 ;  /* 0x0000000507177208 */ /* 0x000fe20004000000 */
[----:B0-----:R-:W-:Y:S06]  /*2030*/  @!P1 BRA `(.L_x_38) ;  /* 0x00000000005c9947 */ /* 0x001fec0003800000 */
[----:B------:R-:W-:Y:S01]  /*2040*/  UMOV UR4, 0x6dc9c883 ;  /* 0x6dc9c88300047882 */ /* 0x000fe20000000000 */
[----:B------:R-:W-:Y:S01]  /*2050*/  UMOV UR5, 0x3fe45f30 ;  /* 0x3fe45f3000057882 */ /* 0x000fe20000000000 */
[C---:B------:R-:W-:Y:S02]  /*2060*/  DSETP.GE.AND P0, PT, |R20|.reuse, 2.14748364800000000000e+09, PT ;  /* 0x41e000001400742a */ /* 0x040fe40003f06200 */
[----:B------:R-:W-:Y:S01]  /*2070*/  DMUL R26, R20, UR4 ;  /* 0x00000004141a7c28 */ /* 0x000fe20008000000 */
[----:B------:R-:W-:Y:S01]  /*2080*/  UMOV UR4, 0x54442d18 ;  /* 0x54442d1800047882 */ /* 0x000fe20000000000 */
[----:B------:R-:W-:-:S08]  /*2090*/  UMOV UR5, 0x3ff921fb ;  /* 0x3ff921fb00057882 */ /* 0x000fd00000000000 */
        /* <DEDUP_REMOVED lines=14> */
[----:B------:R-:W-:Y:S01]  /*2180*/  MOV R26, R6 ;  /* 0x00000006001a7202 */ /* 0x000fe20000000f00 */
[----:B------:R-:W-:Y:S02]  /*2190*/  IMAD.MOV.U32 R24, RZ, RZ, R4 ;  /* 0x000000ffff187224 */ /* 0x000fe400078e0004 */
[----:B------:R-:W-:-:S07]  /*21a0*/  IMAD.MOV.U32 R25, RZ, RZ, R5 ;  /* 0x000000ffff197224 */ /* 0x000fce00078e0005 */
.L_x_38:
[----:B------:R-:W-:Y:S05]  /*21b0*/  BSYNC.RECONVERGENT B0 ;  /* 0x0000000000007941 */ /* 0x000fea0003800200 */
.L_x_37:
        /* <DEDUP_REMOVED lines=11> */
[----:B------:R-:W-:Y:S01]  /*2270*/  IMAD.IADD R19, R19, 0x1, R0 ;  /* 0x0000000113137824 */ /* 0x000fe200078e0200 */
[----:B------:R-:W-:Y:S01]  /*2280*/  ISETP.NE.U32.AND P0, PT, R20, 0x1, PT ;  /* 0x000000011400780c */ /* 0x000fe20003f05070 */
[----:B------:R-:W-:-:S02]  /*2290*/  IMAD.MOV.U32 R20, RZ, RZ, 0x20fd8164 ;  /* 0x20fd8164ff147424 */ /* 0x000fc400078e00ff */
[----:B------:R-:W-:Y:S01]  /*22a0*/  IMAD R19, R19, UR38, R2 ;  /* 0x0000002613137c24 */ /* 0x000fe2000f8e0202 */
[----:B------:R-:W-:Y:S02]  /*22b0*/  FSEL R21, -R21, 0.11223486810922622681, !P0 ;  /* 0x3de5db6515157808 */ /* 0x000fe40004000100 */
[----:B------:R-:W-:Y:S01]  /*22c0*/  FSEL R20, R20, -8.06006814911005101289e+34, !P0 ;  /* 0xf9785eba14147808 */ /* 0x000fe20004000000 */
[----:B------:R-:W-:-:S05]  /*22d0*/  IMAD.SHL.U32 R19, R19, 0x2, RZ ;  /* 0x0000000213137824 */ /* 0x000fca00078e00ff */
[----:B--2---:R-:W-:-:S08]  /*22e0*/  DFMA R4, R28, R20, R4 ;  /* 0x000000141c04722b */ /* 0x004fd00000000004 */
[----:B------:R-:W-:-:S08]  /*22f0*/  DFMA R4, R28, R4, R6 ;  /* 0x000000041c04722b */ /* 0x000fd00000000006 */
[C---:B---3--:R-:W-:Y:S01]  /*2300*/  DFMA R4, R28.reuse, R4, R8 ;  /* 0x000000041c04722b */ /* 0x048fe20000000008 */
[----:B-1----:R-:W-:Y:S07]  /*2310*/  F2F.F64.F32 R8, R17 ;  /* 0x0000001100087310 */ /* 0x002fee0000201800 */
[----:B------:R-:W-:-:S08]  /*2320*/  DFMA R4, R28, R4, R10 ;  /* 0x000000041c04722b */ /* 0x000fd0000000000a */
[----:B----4-:R-:W-:-:S08]  /*2330*/  DFMA R4, R28, R4, R12 ;  /* 0x000000041c04722b */ /* 0x010fd0000000000c */
[----:B------:R-:W-:-:S08]  /*2340*/  DFMA R4, R28, R4, R14 ;  /* 0x000000041c04722b */ /* 0x000fd0000000000e */
[----:B------:R-:W-:Y:S02]  /*2350*/  DFMA R24, R4, R24, R24 ;  /* 0x000000180418722b */ /* 0x000fe40000000018 */
[----:B------:R-:W-:-:S10]  /*2360*/  DFMA R4, R28, R4, 1 ;  /* 0x3ff000001c04742b */ /* 0x000fd40000000004 */
[----:B------:R-:W-:Y:S02]  /*2370*/  FSEL R10, R4, R24, !P0 ;  /* 0x00000018040a7208 */ /* 0x000fe40004000000 */
[----:B------:R-:W-:Y:S02]  /*2380*/  FSEL R11, R5, R25, !P0 ;  /* 0x00000019050b7208 */ /* 0x000fe40004000000 */
[----:B------:R-:W0:Y:S01]  /*2390*/  F2F.F64.F32 R4, R18 ;  /* 0x0000001200047310 */ /* 0x000e220000201800 */
[----:B------:R-:W-:-:S03]  /*23a0*/  LOP3.LUT P0, RZ, R26, 0x2, RZ, 0xc0, !PT ;  /* 0x000000021aff7812 */ /* 0x000fc6000780c0ff */
[----:B------:R-:W-:-:S10]  /*23b0*/  DADD R6, RZ, -R10 ;  /* 0x00000000ff067229 */ /* 0x000fd4000000080a */
[----:B------:R-:W-:Y:S02]  /*23c0*/  FSEL R6, R10, R6, !P0 ;  /* 0x000000060a067208 */ /* 0x000fe40004000000 */
[----:B------:R-:W-:-:S06]  /*23d0*/  FSEL R7, R11, R7, !P0 ;  /* 0x000000070b077208 */ /* 0x000fcc0004000000 */
[-C--:B0-----:R-:W-:Y:S02]  /*23e0*/  DMUL R10, R4, R6.reuse ;  /* 0x00000006040a7228 */ /* 0x081fe40000000000 */
[----:B------:R-:W-:Y:S01]  /*23f0*/  DMUL R12, R8, R6 ;  /* 0x00000006080c7228 */ /* 0x000fe20000000000 */
[----:B------:R-:W0:Y:S05]  /*2400*/  LDC.64 R6, c[0x0][0x388] ;  /* 0x0000e200ff067b82 */ /* 0x000e2a0000000a00 */
[C---:B------:R-:W-:Y:S02]  /*2410*/  DFMA R10, R22.reuse, R8, -R10 ;  /* 0x00000008160a722b */ /* 0x040fe4000000080a */
[----:B------:R-:W-:-:S08]  /*2420*/  DFMA R12, R22, R4, R12 ;  /* 0x00000004160c722b */ /* 0x000fd0000000000c */
[----:B------:R-:W1:Y:S08]  /*2430*/  F2F.F32.F64 R10, R10 ;  /* 0x0000000a000a7310 */ /* 0x000e700000301000 */
[----:B------:R-:W2:Y:S01]  /*2440*/  F2F.F32.F64 R13, R12 ;  /* 0x0000000c000d7310 */ /* 0x000ea20000301000 */
[----:B0-----:R-:W-:Y:S01]  /*2450*/  IMAD.WIDE.U32 R6, R19, 0x4, R6 ;  /* 0x0000000413067825 */ /* 0x001fe200078e0006 */
[----:B-1----:R-:W-:Y:S04]  /*2460*/  STS [R3], R10 ;  /* 0x0000000a03007388 */ /* 0x002fe80000000800 */
[----:B------:R-:W-:Y:S04]  /*2470*/  STG.E desc[UR36][R6.64], R10 ;  /* 0x0000000a06007986 */ /* 0x000fe8000c101924 */
[----:B--2---:R-:W-:Y:S04]  /*2480*/  STG.E desc[UR36][R6.64+0x4], R13 ;  /* 0x0000040d06007986 */ /* 0x004fe8000c101924 */
[----:B------:R-:W-:Y:S01]  /*2490*/  STS [R16], R13 ;  /* 0x0000000d10007388 */ /* 0x000fe20000000800 */
[----:B------:R-:W-:Y:S05]  /*24a0*/  EXIT ;  /* 0x000000000000794d */ /* 0x000fea0003800000 */
        .weak           $__internal_0_$__cuda_sm3x_div_rn_noftz_f32_slowpath
        .type           $__internal_0_$__cuda_sm3x_div_rn_noftz_f32_slowpath,@function
        .size           $__internal_0_$__cuda_sm3x_div_rn_noftz_f32_slowpath,($_Z16multiply_mix_addPsPfS0_$__internal_trig_reduction_slowpathd - $__internal_0_$__cuda_sm3x_div_rn_noftz_f32_slowpath)
$__internal_0_$__cuda_sm3x_div_rn_noftz_f32_slowpath:
[----:B------:R-:W-:Y:S01]  /*24b0*/  SHF.R.U32.HI R11, RZ, 0x17, R5 ;  /* 0x00000017ff0b7819 */ /* 0x000fe20000011605 */
[----:B------:R-:W-:Y:S01]  /*24c0*/  BSSY.RECONVERGENT B1, `(.L_x_39) ;  /* 0x0000064000017945 */ /* 0x000fe20003800200 */
[----:B------:R-:W-:Y:S02]  /*24d0*/  SHF.R.U32.HI R9, RZ, 0x17, R4 ;  /* 0x00000017ff097819 */ /* 0x000fe40000011604 */
[----:B------:R-:W-:Y:S02]  /*24e0*/  LOP3.LUT R11, R11, 0xff, RZ, 0xc0, !PT ;  /* 0x000000ff0b0b7812 */ /* 0x000fe400078ec0ff */
[----:B------:R-:W-:-:S03]  /*24f0*/  LOP3.LUT R14, R9, 0xff, RZ, 0xc0, !PT ;  /* 0x000000ff090e7812 */ /* 0x000fc600078ec0ff */
[----:B------:R-:W-:Y:S02]  /*2500*/  VIADD R13, R11, 0xffffffff ;  /* 0xffffffff0b0d7836 */ /* 0x000fe40000000000 */
[----:B------:R-:W-:-:S03]  /*2510*/  VIADD R12, R14, 0xffffffff ;  /* 0xffffffff0e0c7836 */ /* 0x000fc60000000000 */
[----:B------:R-:W-:-:S04]  /*2520*/  ISETP.GT.U32.AND P0, PT, R13, 0xfd, PT ;  /* 0x000000fd0d00780c */ /* 0x000fc80003f04070 */
[----:B------:R-:W-:-:S13]  /*2530*/  ISETP.GT.U32.OR P0, PT, R12, 0xfd, P0 ;  /* 0x000000fd0c00780c */ /* 0x000fda0000704470 */
[----:B------:R-:W-:Y:S01]  /*2540*/  @!P0 IMAD.MOV.U32 R9, RZ, RZ, RZ ;  /* 0x000000ffff098224 */ /* 0x000fe200078e00ff */
[----:B------:R-:W-:Y:S06]  /*2550*/  @!P0 BRA `(.L_x_40) ;  /* 0x0000000000648947 */ /* 0x000fec0003800000 */
[----:B------:R-:W-:-:S13]  /*2560*/  FSETP.GTU.FTZ.AND P0, PT, |R4|, +INF , PT ;  /* 0x7f8000000400780b */ /* 0x000fda0003f1c200 */
[----:B------:R-:W-:Y:S05]  /*2570*/  @P0 BRA `(.L_x_41) ;  /* 0x00000004005c0947 */ /* 0x000fea0003800000 */
[----:B------:R-:W-:-:S13]  /*2580*/  FSETP.GTU.FTZ.AND P0, PT, |R5|, +INF , PT ;  /* 0x7f8000000500780b */ /* 0x000fda0003f1c200 */
[----:B------:R-:W-:Y:S05]  /*2590*/  @P0 BRA `(.L_x_41) ;  /* 0x0000000400540947 */ /* 0x000fea0003800000 */
[----:B------:R-:W-:-:S13]  /*25a0*/  LOP3.LUT P0, RZ, R5, 0x7fffffff, R4, 0xc8, !PT ;  /* 0x7fffffff05ff7812 */ /* 0x000fda000780c804 */
[----:B------:R-:W-:Y:S05]  /*25b0*/  @!P0 BRA `(.L_x_42) ;  /* 0x0000000400448947 */ /* 0x000fea0003800000 */
[----:B------:R-:W-:Y:S01]  /*25c0*/  FADD.FTZ R9, |R4|, -RZ ;  /* 0x800000ff04097221 */ /* 0x000fe20000010200 */
[----:B------:R-:W-:-:S04]  /*25d0*/  FADD.FTZ R15, |R5|, -RZ ;  /* 0x800000ff050f7221 */ /* 0x000fc80000010200 */
[----:B------:R-:W-:Y:S02]  /*25e0*/  FSETP.NEU.FTZ.AND P1, PT, R9, +INF , PT ;  /* 0x7f8000000900780b */ /* 0x000fe40003f3d000 */
[----:B------:R-:W-:Y:S02]  /*25f0*/  FSETP.NEU.FTZ.AND P2, PT, R15, +INF , PT ;  /* 0x7f8000000f00780b */ /* 0x000fe40003f5d000 */
[----:B------:R-:W-:-:S11]  /*2600*/  FSETP.NEU.FTZ.AND P0, PT, R9, +INF , PT ;  /* 0x7f8000000900780b */ /* 0x000fd60003f1d000 */
[----:B------:R-:W-:Y:S05]  /*2610*/  @!P2 BRA !P1, `(.L_x_42) ;  /* 0x00000004002ca947 */ /* 0x000fea0004800000 */
[----:B------:R-:W-:-:S04]  /*2620*/  LOP3.LUT P1, RZ, R4, 0x7fffffff, RZ, 0xc0, !PT ;  /* 0x7fffffff04ff7812 */ /* 0x000fc8000782c0ff */
[----:B------:R-:W-:-:S13]  /*2630*/  PLOP3.LUT P1, PT, P2, P1, PT, 0x2f, 0xf2 ;  /* 0x0000000000f2781c */ /* 0x000fda0001722577 */
[----:B------:R-:W-:Y:S05]  /*2640*/  @P1 BRA `(.L_x_43) ;  /* 0x0000000400181947 */ /* 0x000fea0003800000 */
[----:B------:R-:W-:-:S04]  /*2650*/  LOP3.LUT P1, RZ, R5, 0x7fffffff, RZ, 0xc0, !PT ;  /* 0x7fffffff05ff7812 */ /* 0x000fc8000782c0ff */
[----:B------:R-:W-:-:S13]  /*2660*/  PLOP3.LUT P0, PT, P0, P1, PT, 0x2f, 0xf2 ;  /* 0x0000000000f2781c */ /* 0x000fda0000702577 */
[----:B------:R-:W-:Y:S05]  /*2670*/  @P0 BRA `(.L_x_44) ;  /* 0x0000000400000947 */ /* 0x000fea0003800000 */
[----:B------:R-:W-:Y:S02]  /*2680*/  ISETP.GE.AND P0, PT, R12, RZ, PT ;  /* 0x000000ff0c00720c */ /* 0x000fe40003f06270 */
[----:B------:R-:W-:-:S11]  /*2690*/  ISETP.GE.AND P1, PT, R13, RZ, PT ;  /* 0x000000ff0d00720c */ /* 0x000fd60003f26270 */
[----:B------:R-:W-:Y:S02]  /*26a0*/  @P0 IMAD.MOV.U32 R9, RZ, RZ, RZ ;  /* 0x000000ffff090224 */ /* 0x000fe400078e00ff */
[----:B------:R-:W-:Y:S01]  /*26b0*/  @!P0 FFMA R4, R4, 1.84467440737095516160e+19, RZ ;  /* 0x5f80000004048823 */ /* 0x000fe200000000ff */
[----:B------:R-:W-:Y:S02]  /*26c0*/  @!P0 IMAD.MOV.U32 R9, RZ, RZ, -0x40 ;  /* 0xffffffc0ff098424 */ /* 0x000fe400078e00ff */
[----:B------:R-:W-:Y:S02]  /*26d0*/  @!P1 FFMA R5, R5, 1.84467440737095516160e+19, RZ ;  /* 0x5f80000005059823 */ /* 0x000fe400000000ff */
[----:B------:R-:W-:-:S07]  /*26e0*/  @!P1 VIADD R9, R9, 0x40 ;  /* 0x0000004009099836 */ /* 0x000fce0000000000 */
.L_x_40:
[----:B------:R-:W-:Y:S01]  /*26f0*/  LEA R12, R11, 0xc0800000, 0x17 ;  /* 0xc08000000b0c7811 */ /* 0x000fe200078eb8ff */
[----:B------:R-:W-:Y:S04]  /*2700*/  BSSY.RECONVERGENT B2, `(.L_x_45) ;  /* 0x0000036000027945 */ /* 0x000fe80003800200 */
[----:B------:R-:W-:Y:S02]  /*2710*/  IMAD.IADD R13, R5, 0x1, -R12 ;  /* 0x00000001050d7824 */ /* 0x000fe400078e0a0c */
[----:B------:R-:W-:Y:S02]  /*2720*/  VIADD R12, R14, 0xffffff81 ;  /* 0xffffff810e0c7836 */ /* 0x000fe40000000000 */
[----:B------:R-:W0:Y:S01]  /*2730*/  MUFU.RCP R5, R13 ;  /* 0x0000000d00057308 */ /* 0x000e220000001000 */
[----:B------:R-:W-:Y:S01]  /*2740*/  FADD.FTZ R15, -R13, -RZ ;  /* 0x800000ff0d0f7221 */ /* 0x000fe20000010100 */
[C---:B------:R-:W-:Y:S01]  /*2750*/  IMAD R4, R12.reuse, -0x800000, R4 ;  /* 0xff8000000c047824 */ /* 0x040fe200078e0204 */
[----:B------:R-:W-:-:S05]  /*2760*/  IADD3 R12, PT, PT, R12, 0x7f, -R11 ;  /* 0x0000007f0c0c7810 */ /* 0x000fca0007ffe80b */
[----:B------:R-:W-:Y:S02]  /*2770*/  IMAD.IADD R12, R12, 0x1, R9 ;  /* 0x000000010c0c7824 */ /* 0x000fe400078e0209 */
[----:B0-----:R-:W-:-:S04]  /*2780*/  FFMA R14, R5, R15, 1 ;  /* 0x3f800000050e7423 */ /* 0x001fc8000000000f */
[----:B------:R-:W-:-:S04]  /*2790*/  FFMA R5, R5, R14, R5 ;  /* 0x0000000e05057223 */ /* 0x000fc80000000005 */
[----:B------:R-:W-:-:S04]  /*27a0*/  FFMA R14, R4, R5, RZ ;  /* 0x00000005040e7223 */ /* 0x000fc800000000ff */
[----:B------:R-:W-:-:S04]  /*27b0*/  FFMA R17, R15, R14, R4 ;  /* 0x0000000e0f117223 */ /* 0x000fc80000000004 */
[----:B------:R-:W-:-:S04]  /*27c0*/  FFMA R14, R5, R17, R14 ;  /* 0x00000011050e7223 */ /* 0x000fc8000000000e */
[----:B------:R-:W-:-:S04]  /*27d0*/  FFMA R15, R15, R14, R4 ;  /* 0x0000000e0f0f7223 */ /* 0x000fc80000000004 */
[----:B------:R-:W-:-:S05]  /*27e0*/  FFMA R4, R5, R15, R14 ;  /* 0x0000000f05047223 */ /* 0x000fca000000000e */
[----:B------:R-:W-:-:S04]  /*27f0*/  SHF.R.U32.HI R11, RZ, 0x17, R4 ;  /* 0x00000017ff0b7819 */ /* 0x000fc80000011604 */
[----:B------:R-:W-:-:S05]  /*2800*/  LOP3.LUT R11, R11, 0xff, RZ, 0xc0, !PT ;  /* 0x000000ff0b0b7812 */ /* 0x000fca00078ec0ff */
[----:B------:R-:W-:-:S04]  /*2810*/  IMAD.IADD R13, R11, 0x1, R12 ;  /* 0x000000010b0d7824 */ /* 0x000fc800078e020c */
[----:B------:R-:W-:-:S05]  /*2820*/  VIADD R9, R13, 0xffffffff ;  /* 0xffffffff0d097836 */ /* 0x000fca0000000000 */
[----:B------:R-:W-:-:S13]  /*2830*/  ISETP.GE.U32.AND P0, PT, R9, 0xfe, PT ;  /* 0x000000fe0900780c */ /* 0x000fda0003f06070 */
[----:B------:R-:W-:Y:S05]  /*2840*/  @!P0 BRA `(.L_x_46) ;  /* 0x0000000000808947 */ /* 0x000fea0003800000 */
[----:B------:R-:W-:-:S13]  /*2850*/  ISETP.GT.AND P0, PT, R13, 0xfe, PT ;  /* 0x000000fe0d00780c */ /* 0x000fda0003f04270 */
[----:B------:R-:W-:Y:S05]  /*2860*/  @P0 BRA `(.L_x_47) ;  /* 0x00000000006c0947 */ /* 0x000fea0003800000 */
[----:B------:R-:W-:-:S13]  /*2870*/  ISETP.GE.AND P0, PT, R13, 0x1, PT ;  /* 0x000000010d00780c */ /* 0x000fda0003f06270 */
[----:B------:R-:W-:Y:S05]  /*2880*/  @P0 BRA `(.L_x_48) ;  /* 0x0000000000740947 */ /* 0x000fea0003800000 */
[----:B------:R-:W-:Y:S02]  /*2890*/  ISETP.GE.AND P0, PT, R13, -0x18, PT ;  /* 0xffffffe80d00780c */ /* 0x000fe40003f06270 */
[----:B------:R-:W-:-:S11]  /*28a0*/  LOP3.LUT R4, R4, 0x80000000, RZ, 0xc0, !PT ;  /* 0x8000000004047812 */ /* 0x000fd600078ec0ff */
[----:B------:R-:W-:Y:S05]  /*28b0*/  @!P0 BRA `(.L_x_48) ;  /* 0x0000000000688947 */ /* 0x000fea0003800000 */
[CCC-:B------:R-:W-:Y:S01]  /*28c0*/  FFMA.RZ R9, R5.reuse, R15.reuse, R14.reuse ;  /* 0x0000000f05097223 */ /* 0x1c0fe2000000c00e */
[-CC-:B------:R-:W-:Y:S01]  /*28d0*/  FFMA.RM R12, R5, R15.reuse, R14.reuse ;  /* 0x0000000f050c7223 */ /* 0x180fe2000000400e */
[C---:B------:R-:W-:Y:S02]  /*28e0*/  ISETP.NE.AND P2, PT, R13.reuse, RZ, PT ;  /* 0x000000ff0d00720c */ /* 0x040fe40003f45270 */
[----:B------:R-:W-:Y:S02]  /*28f0*/  ISETP.NE.AND P1, PT, R13, RZ, PT ;  /* 0x000000ff0d00720c */ /* 0x000fe40003f25270 */
[----:B------:R-:W-:Y:S01]  /*2900*/  LOP3.LUT R11, R9, 0x7fffff, RZ, 0xc0, !PT ;  /* 0x007fffff090b7812 */ /* 0x000fe200078ec0ff */
[----:B------:R-:W-:Y:S01]  /*2910*/  FFMA.RP R9, R5, R15, R14 ;  /* 0x0000000f05097223 */ /* 0x000fe2000000800e */
[----:B------:R-:W-:Y:S02]  /*2920*/  VIADD R14, R13, 0x20 ;  /* 0x000000200d0e7836 */ /* 0x000fe40000000000 */
[----:B------:R-:W-:Y:S01]  /*2930*/  LOP3.LUT R11, R11, 0x800000, RZ, 0xfc, !PT ;  /* 0x008000000b0b7812 */ /* 0x000fe200078efcff */
[----:B------:R-:W-:Y:S01]  /*2940*/  IMAD.MOV R5, RZ, RZ, -R13 ;  /* 0x000000ffff057224 */ /* 0x000fe200078e0a0d */
[----:B------:R-:W-:-:S02]  /*2950*/  FSETP.NEU.FTZ.AND P0, PT, R9, R12, PT ;  /* 0x0000000c0900720b */ /* 0x000fc40003f1d000 */
[----:B------:R-:W-:Y:S02]  /*2960*/  SHF.L.U32 R14, R11, R14, RZ ;  /* 0x0000000e0b0e7219 */ /* 0x000fe400000006ff */
[----:B------:R-:W-:Y:S02]  /*2970*/  SEL R12, R5, RZ, P2 ;  /* 0x000000ff050c7207 */ /* 0x000fe40001000000 */
[----:B------:R-:W-:Y:S02]  /*2980*/  ISETP.NE.AND P1, PT, R14, RZ, P1 ;  /* 0x000000ff0e00720c */ /* 0x000fe40000f25270 */
[----:B------:R-:W-:Y:S02]  /*2990*/  SHF.R.U32.HI R12, RZ, R12, R11 ;  /* 0x0000000cff0c7219 */ /* 0x000fe4000001160b */
[----:B------:R-:W-:Y:S02]  /*29a0*/  PLOP3.LUT P0, PT, P0, P1, PT, 0xf8, 0x8f ;  /* 0x00000000008f781c */ /* 0x000fe40000703f70 */
[----:B------:R-:W-:-:S02]  /*29b0*/  SHF.R.U32.HI R14, RZ, 0x1, R12 ;  /* 0x00000001ff0e7819 */ /* 0x000fc4000001160c */
[----:B------:R-:W-:-:S04]  /*29c0*/  SEL R5, RZ, 0x1, !P0 ;  /* 0x00000001ff057807 */ /* 0x000fc80004000000 */
[----:B------:R-:W-:-:S04]  /*29d0*/  LOP3.LUT R5, R5, 0x1, R14, 0xf8, !PT ;  /* 0x0000000105057812 */ /* 0x000fc800078ef80e */
[----:B------:R-:W-:-:S05]  /*29e0*/  LOP3.LUT R5, R5, R12, RZ, 0xc0, !PT ;  /* 0x0000000c05057212 */ /* 0x000fca00078ec0ff */
[----:B------:R-:W-:-:S05]  /*29f0*/  IMAD.IADD R5, R14, 0x1, R5 ;  /* 0x000000010e057824 */ /* 0x000fca00078e0205 */
[----:B------:R-:W-:Y:S01]  /*2a00*/  LOP3.LUT R4, R5, R4, RZ, 0xfc, !PT ;  /* 0x0000000405047212 */ /* 0x000fe200078efcff */
[----:B------:R-:W-:Y:S06]  /*2a10*/  BRA `(.L_x_48) ;  /* 0x0000000000107947 */ /* 0x000fec0003800000 */
.L_x_47:
[----:B------:R-:W-:-:S04]  /*2a20*/  LOP3.LUT R4, R4, 0x80000000, RZ, 0xc0, !PT ;  /* 0x8000000004047812 */ /* 0x000fc800078ec0ff */
[----:B------:R-:W-:Y:S01]  /*2a30*/  LOP3.LUT R4, R4, 0x7f800000, RZ, 0xfc, !PT ;  /* 0x7f80000004047812 */ /* 0x000fe200078efcff */
[----:B------:R-:W-:Y:S06]  /*2a40*/  BRA `(.L_x_48) ;  /* 0x0000000000047947 */ /* 0x000fec0003800000 */
.L_x_46:
[----:B------:R-:W-:-:S07]  /*2a50*/  IMAD R4, R12, 0x800000, R4 ;  /* 0x008000000c047824 */ /* 0x000fce00078e0204 */
.L_x_48:
[----:B------:R-:W-:Y:S05]  /*2a60*/  BSYNC.RECONVERGENT B2 ;  /* 0x0000000000027941 */ /* 0x000fea0003800200 */
.L_x_45:
[----:B------:R-:W-:Y:S05]  /*2a70*/  BRA `(.L_x_49) ;  /* 0x0000000000207947 */ /* 0x000fea0003800000 */
.L_x_44:
[----:B------:R-:W-:-:S04]  /*2a80*/  LOP3.LUT R4, R5, 0x80000000, R4, 0x48, !PT ;  /* 0x8000000005047812 */ /* 0x000fc800078e4804 */
[----:B------:R-:W-:Y:S01]  /*2a90*/  LOP3.LUT R4, R4, 0x7f800000, RZ, 0xfc, !PT ;  /* 0x7f80000004047812 */ /* 0x000fe200078efcff */
[----:B------:R-:W-:Y:S06]  /*2aa0*/  BRA `(.L_x_49) ;  /* 0x0000000000147947 */ /* 0x000fec0003800000 */
.L_x_43:
[----:B------:R-:W-:Y:S01]  /*2ab0*/  LOP3.LUT R4, R5, 0x80000000, R4, 0x48, !PT ;  /* 0x8000000005047812 */ /* 0x000fe200078e4804 */
[----:B------:R-:W-:Y:S06]  /*2ac0*/  BRA `(.L_x_49) ;  /* 0x00000000000c7947 */ /* 0x000fec0003800000 */
.L_x_42:
[----:B------:R-:W0:Y:S01]  /*2ad0*/  MUFU.RSQ R4, -QNAN ;  /* 0xffc0000000047908 */ /* 0x000e220000001400 */
[----:B------:R-:W-:Y:S05]  /*2ae0*/  BRA `(.L_x_49) ;  /* 0x0000000000047947 */ /* 0x000fea0003800000 */
.L_x_41:
[----:B------:R-:W-:-:S07]  /*2af0*/  FADD.FTZ R4, R4, R5 ;  /* 0x0000000504047221 */ /* 0x000fce0000010000 */
.L_x_49:
[----:B------:R-:W-:Y:S05]  /*2b00*/  BSYNC.RECONVERGENT B1 ;  /* 0x0000000000017941 */ /* 0x000fea0003800200 */
.L_x_39:
[----:B------:R-:W-:-:S04]  /*2b10*/  IMAD.MOV.U32 R11, RZ, RZ, 0x0 ;  /* 0x00000000ff0b7424 */ /* 0x000fc800078e00ff */
[----:B0-----:R-:W-:Y:S05]  /*2b20*/  RET.REL.NODEC R10 `(_Z16multiply_mix_addPsPfS0_) ;  /* 0xffffffd40a347950 */ /* 0x001fea0003c3ffff */
        .type           $_Z16multiply_mix_addPsPfS0_$__internal_trig_reduction_slowpathd,@function
        .size           $_Z16multiply_mix_addPsPfS0_$__internal_trig_reduction_slowpathd,(.L_x_71 - $_Z16multiply_mix_addPsPfS0_$__internal_trig_reduction_slowpathd)
$_Z16multiply_mix_addPsPfS0_$__internal_trig_reduction_slowpathd:
[----:B------:R-:W-:Y:S01]  /*2b30*/  SHF.R.U32.HI R14, RZ, 0x14, R15 ;  /* 0x00000014ff0e7819 */ /* 0x000fe2000001160f */
[----:B------:R-:W-:-:S03]  /*2b40*/  IMAD.MOV.U32 R6, RZ, RZ, RZ ;  /* 0x000000ffff067224 */ /* 0x000fc600078e00ff */
[----:B------:R-:W-:-:S04]  /*2b50*/  LOP3.LUT R4, R14, 0x7ff, RZ, 0xc0, !PT ;  /* 0x000007ff0e047812 */ /* 0x000fc800078ec0ff */
[----:B------:R-:W-:-:S13]  /*2b60*/  ISETP.NE.AND P0, PT, R4, 0x7ff, PT ;  /* 0x000007ff0400780c */ /* 0x000fda0003f05270 */
[----:B------:R-:W-:Y:S05]  /*2b70*/  @!P0 BRA `(.L_x_50) ;  /* 0x0000000800548947 */ /* 0x000fea0003800000 */
[----:B------:R-:W-:Y:S01]  /*2b80*/  VIADD R4, R4, 0xfffffc00 ;  /* 0xfffffc0004047836 */ /* 0x000fe20000000000 */
[----:B------:R-:W-:Y:S01]  /*2b90*/  BSSY.RECONVERGENT B2, `(.L_x_51) ;  /* 0x0000032000027945 */ /* 0x000fe20003800200 */
[----:B------:R-:W-:-:S03]  /*2ba0*/  CS2R R8, SRZ ;  /* 0x0000000000087805 */ /* 0x000fc6000001ff00 */
[----:B------:R-:W-:Y:S02]  /*2bb0*/  SHF.R.U32.HI R12, RZ, 0x6, R4 ;  /* 0x00000006ff0c7819 */ /* 0x000fe40000011604 */
[----:B------:R-:W-:Y:S02]  /*2bc0*/  ISETP.GE.U32.AND P0, PT, R4, 0x80, PT ;  /* 0x000000800400780c */ /* 0x000fe40003f06070 */
[C---:B------:R-:W-:Y:S02]  /*2bd0*/  IADD3 R4, PT, PT, -R12.reuse, 0x13, RZ ;  /* 0x000000130c047810 */ /* 0x040fe40007ffe1ff */
[----:B------:R-:W-:Y:S02]  /*2be0*/  IADD3 R10, PT, PT, -R12, 0xf, RZ ;  /* 0x0000000f0c0a7810 */ /* 0x000fe40007ffe1ff */
[----:B------:R-:W-:-:S04]  /*2bf0*/  SEL R11, R4, 0x12, P0 ;  /* 0x00000012040b7807 */ /* 0x000fc80000000000 */
[----:B------:R-:W-:-:S13]  /*2c00*/  ISETP.GE.AND P0, PT, R10, R11, PT ;  /* 0x0000000b0a00720c */ /* 0x000fda0003f06270 */
[----:B------:R-:W-:Y:S05]  /*2c10*/  @P0 BRA `(.L_x_52) ;  /* 0x0000000000a40947 */ /* 0x000fea0003800000 */
[----:B------:R-:W0:Y:S01]  /*2c20*/  LDC.64 R4, c[0x0][0x358] ;  /* 0x0000d600ff047b82 */ /* 0x000e220000000a00 */
[C---:B------:R-:W-:Y:S01]  /*2c30*/  SHF.L.U64.HI R27, R13.reuse, 0xb, R15 ;  /* 0x0000000b0d1b7819 */ /* 0x040fe2000001020f */
[----:B------:R-:W-:Y:S01]  /*2c40*/  BSSY.RECONVERGENT B3, `(.L_x_53) ;  /* 0x0000021000037945 */ /* 0x000fe20003800200 */
[----:B------:R-:W-:Y:S01]  /*2c50*/  IMAD.SHL.U32 R13, R13, 0x800, RZ ;  /* 0x000008000d0d7824 */ /* 0x000fe200078e00ff */
[----:B------:R-:W-:Y:S01]  /*2c60*/  IADD3 R11, PT, PT, RZ, -R12, -R11 ;  /* 0x8000000cff0b7210 */ /* 0x000fe20007ffe80b */
[----:B------:R-:W-:Y:S01]  /*2c70*/  IMAD.MOV.U32 R25, RZ, RZ, RZ ;  /* 0x000000ffff197224 */ /* 0x000fe200078e00ff */
[----:B------:R-:W-:Y:S02]  /*2c80*/  CS2R R8, SRZ ;  /* 0x0000000000087805 */ /* 0x000fe4000001ff00 */
[----:B------:R-:W-:-:S07]  /*2c90*/  LOP3.LUT R27, R27, 0x80000000, RZ, 0xfc, !PT ;  /* 0x800000001b1b7812 */ /* 0x000fce00078efcff */
.L_x_54:
[----:B------:R-:W1:Y:S01]  /*2ca0*/  LDC.64 R6, c[0x4][0x20] ;  /* 0x01000800ff067b82 */ /* 0x000e620000000a00 */
[----:B0-----:R-:W-:Y:S02]  /*2cb0*/  R2UR UR4, R4 ;  /* 0x00000000040472ca */ /* 0x001fe400000e0000 */
[----:B------:R-:W-:Y:S01]  /*2cc0*/  R2UR UR5, R5 ;  /* 0x00000000050572ca */ /* 0x000fe200000e0000 */
[----:B-1----:R-:W-:-:S12]  /*2cd0*/  IMAD.WIDE R6, R10, 0x8, R6 ;  /* 0x000000080a067825 */ /* 0x002fd800078e0206 */
[----:B------:R-:W2:Y:S01]  /*2ce0*/  LDG.E.64.CONSTANT R6, desc[UR4][R6.64] ;  /* 0x0000000406067981 */ /* 0x000ea2000c1e9b00 */
[----:B------:R-:W-:Y:S02]  /*2cf0*/  VIADD R11, R11, 0x1 ;  /* 0x000000010b0b7836 */ /* 0x000fe40000000000 */
[----:B------:R-:W-:Y:S02]  /*2d00*/  VIADD R10, R10, 0x1 ;  /* 0x000000010a0a7836 */ /* 0x000fe40000000000 */
[----:B--2---:R-:W-:-:S04]  /*2d10*/  IMAD.WIDE.U32 R8, P2, R6, R13, R8 ;  /* 0x0000000d06087225 */ /* 0x004fc80007840008 */
[C---:B------:R-:W-:Y:S02]  /*2d20*/  IMAD R29, R6.reuse, R27, RZ ;  /* 0x0000001b061d7224 */ /* 0x040fe400078e02ff */
[----:B------:R-:W-:Y:S02]  /*2d30*/  IMAD R26, R7, R13, RZ ;  /* 0x0000000d071a7224 */ /* 0x000fe400078e02ff */
[----:B------:R-:W-:Y:S01]  /*2d40*/  IMAD.HI.U32 R28, R6, R27, RZ ;  /* 0x0000001b061c7227 */ /* 0x000fe200078e00ff */
[----:B------:R-:W-:Y:S02]  /*2d50*/  IADD3 R9, P0, PT, R29, R9, RZ ;  /* 0x000000091d097210 */ /* 0x000fe40007f1e0ff */
[----:B------:R-:W-:Y:S01]  /*2d60*/  LEA R29, R25, R1, 0x3 ;  /* 0x00000001191d7211 */ /* 0x000fe200078e18ff */
[----:B------:R-:W-:Y:S01]  /*2d70*/  IMAD.X R28, RZ, RZ, R28, P2 ;  /* 0x000000ffff1c7224 */ /* 0x000fe200010e061c */
[----:B------:R-:W-:Y:S01]  /*2d80*/  IADD3 R9, P1, PT, R26, R9, RZ ;  /* 0x000000091a097210 */ /* 0x000fe20007f3e0ff */
[----:B------:R-:W-:-:S04]  /*2d90*/  IMAD.HI.U32 R26, R7, R13, RZ ;  /* 0x0000000d071a7227 */ /* 0x000fc800078e00ff */
[CC--:B------:R-:W-:Y:S01]  /*2da0*/  IMAD.HI.U32 R6, R7.reuse, R27.reuse, RZ ;  /* 0x0000001b07067227 */ /* 0x0c0fe200078e00ff */
[----:B------:R-:W-:Y:S01]  /*2db0*/  IADD3.X R26, P0, PT, R26, R28, RZ, P0, !PT ;  /* 0x0000001c1a1a7210 */ /* 0x000fe2000071e4ff */
[----:B------:R0:W-:Y:S02]  /*2dc0*/  STL.64 [R29], R8 ;  /* 0x000000081d007387 */ /* 0x0001e40000100a00 */
[----:B------:R-:W-:Y:S02]  /*2dd0*/  IMAD R7, R7, R27, RZ ;  /* 0x0000001b07077224 */ /* 0x000fe400078e02ff */
[----:B------:R-:W-:Y:S01]  /*2de0*/  IMAD.X R6, RZ, RZ, R6, P0 ;  /* 0x000000ffff067224 */ /* 0x000fe200000e0606 */
[----:B------:R-:W-:Y:S01]  /*2df0*/  ISETP.NE.AND P0, PT, R11, -0xf, PT ;  /* 0xfffffff10b00780c */ /* 0x000fe20003f05270 */
[----:B------:R-:W-:Y:S01]  /*2e00*/  VIADD R25, R25, 0x1 ;  /* 0x0000000119197836 */ /* 0x000fe20000000000 */
[----:B------:R-:W-:-:S05]  /*2e10*/  IADD3.X R26, P1, PT, R7, R26, RZ, P1, !PT ;  /* 0x0000001a071a7210 */ /* 0x000fca0000f3e4ff */
[----:B0-----:R-:W-:Y:S02]  /*2e20*/  IMAD.X R9, RZ, RZ, R6, P1 ;  /* 0x000000ffff097224 */ /* 0x001fe400008e0606 */
[----:B------:R-:W-:-:S04]  /*2e30*/  IMAD.MOV.U32 R8, RZ, RZ, R26 ;  /* 0x000000ffff087224 */ /* 0x000fc800078e001a */
[----:B------:R-:W-:Y:S05]  /*2e40*/  @P0 BRA `(.L_x_54) ;  /* 0xfffffffc00940947 */ /* 0x000fea000383ffff */
[----:B------:R-:W-:Y:S05]  /*2e50*/  BSYNC.RECONVERGENT B3 ;  /* 0x0000000000037941 */ /* 0x000fea0003800200 */
.L_x_53:
[----:B------:R-:W-:Y:S02]  /*2e60*/  LOP3.LUT R4, R14, 0x7ff, RZ, 0xc0, !PT ;  /* 0x000007ff0e047812 */ /* 0x000fe400078ec0ff */
[----:B------:R-:W-:-:S03]  /*2e70*/  IADD3 R10, PT, PT, -R12, 0x13, RZ ;  /* 0x000000130c0a7810 */ /* 0x000fc60007ffe1ff */
[----:B------:R-:W-:-:S05]  /*2e80*/  VIADD R4, R4, 0xfffffc00 ;  /* 0xfffffc0004047836 */ /* 0x000fca0000000000 */
[----:B------:R-:W-:-:S04]  /*2e90*/  ISETP.GE.U32.AND P0, PT, R4, 0x80, PT ;  /* 0x000000800400780c */ /* 0x000fc80003f06070 */
[----:B------:R-:W-:-:S09]  /*2ea0*/  SEL R10, R10, 0x12, P0 ;  /* 0x000000120a0a7807 */ /* 0x000fd20000000000 */
.L_x_52:
[----:B------:R-:W-:Y:S05]  /*2eb0*/  BSYNC.RECONVERGENT B2 ;  /* 0x0000000000027941 */ /* 0x000fea0003800200 */
.L_x_51:
[----:B------:R-:W-:Y:S01]  /*2ec0*/  LOP3.LUT P0, R13, R14, 0x3f, RZ, 0xc0, !PT ;  /* 0x0000003f0e0d7812 */ /* 0x000fe2000780c0ff */
[----:B------:R-:W-:-:S04]  /*2ed0*/  IMAD.IADD R12, R12, 0x1, R10 ;  /* 0x000000010c0c7824 */ /* 0x000fc800078e020a */
[----:B------:R-:W-:-:S05]  /*2ee0*/  IMAD.U32 R29, R12, 0x8, R1 ;  /* 0x000000080c1d7824 */ /* 0x000fca00078e0001 */
[----:B------:R0:W-:Y:S04]  /*2ef0*/  STL.64 [R29+-0x78], R8 ;  /* 0xffff88081d007387 */ /* 0x0001e80000100a00 */
[----:B------:R-:W2:Y:S04]  /*2f00*/  @P0 LDL.64 R10, [R1+0x8] ;  /* 0x00000800010a0983 */ /* 0x000ea80000100a00 */
[----:B------:R-:W3:Y:S04]  /*2f10*/  LDL.64 R4, [R1+0x10] ;  /* 0x0000100001047983 */ /* 0x000ee80000100a00 */
[----:B------:R-:W4:Y:S01]  /*2f20*/  LDL.64 R6, [R1+0x18] ;  /* 0x0000180001067983 */ /* 0x000f220000100a00 */
[----:B------:R-:W-:Y:S01]  /*2f30*/  BSSY.RECONVERGENT B2, `(.L_x_55) ;  /* 0x0000035000027945 */ /* 0x000fe20003800200 */
[----:B--2---:R-:W-:-:S02]  /*2f40*/  @P0 SHF.R.U64 R12, R10, 0x1, R11 ;  /* 0x000000010a0c0819 */ /* 0x004fc4000000120b */
[----:B------:R-:W-:Y:S02]  /*2f50*/  @P0 SHF.R.U32.HI R14, RZ, 0x1, R11 ;  /* 0x00000001ff0e0819 */ /* 0x000fe4000001160b */
[----:B------:R-:W-:Y:S02]  /*2f60*/  @P0 LOP3.LUT R11, R13, 0x3f, RZ, 0x3c, !PT ;  /* 0x0000003f0d0b0812 */ /* 0x000fe400078e3cff */
[----:B---3--:R-:W-:Y:S02]  /*2f70*/  @P0 SHF.L.U32 R25, R4, R13, RZ ;  /* 0x0000000d04190219 */ /* 0x008fe400000006ff */
[----:B0-----:R-:W-:Y:S02]  /*2f80*/  @P0 SHF.R.U64 R8, R12, R11, R14 ;  /* 0x0000000b0c080219 */ /* 0x001fe4000000120e */
[--C-:B------:R-:W-:Y:S02]  /*2f90*/  @P0 SHF.R.U32.HI R10, RZ, 0x1, R5.reuse ;  /* 0x00000001ff0a0819 */ /* 0x100fe40000011605 */
[----:B------:R-:W-:-:S02]  /*2fa0*/  @P0 SHF.R.U64 R27, R4, 0x1, R5 ;  /* 0x00000001041b0819 */ /* 0x000fc40000001205 */
[----:B------:R-:W-:Y:S02]  /*2fb0*/  @P0 SHF.L.U64.HI R26, R4, R13, R5 ;  /* 0x0000000d041a0219 */ /* 0x000fe40000010205 */
[----:B------:R-:W-:Y:S02]  /*2fc0*/  @P0 SHF.R.U32.HI R9, RZ, R11, R14 ;  /* 0x0000000bff090219 */ /* 0x000fe4000001160e */
[----:B------:R-:W-:Y:S02]  /*2fd0*/  @P0 LOP3.LUT R4, R25, R8, RZ, 0xfc, !PT ;  /* 0x0000000819040212 */ /* 0x000fe400078efcff */
[----:B----4-:R-:W-:Y:S02]  /*2fe0*/  @P0 SHF.L.U32 R12, R6, R13, RZ ;  /* 0x0000000d060c0219 */ /* 0x010fe400000006ff */
[----:B------:R-:W-:Y:S01]  /*2ff0*/  @P0 SHF.R.U64 R27, R27, R11, R10 ;  /* 0x0000000b1b1b0219 */ /* 0x000fe2000000120a */
[----:B------:R-:W-:Y:S01]  /*3000*/  IMAD.SHL.U32 R8, R4, 0x4, RZ ;  /* 0x0000000404087824 */ /* 0x000fe200078e00ff */
[----:B------:R-:W-:-:S02]  /*3010*/  @P0 LOP3.LUT R5, R26, R9, RZ, 0xfc, !PT ;  /* 0x000000091a050212 */ /* 0x000fc400078efcff */
[----:B------:R-:W-:Y:S02]  /*3020*/  @P0 SHF.L.U64.HI R13, R6, R13, R7 ;  /* 0x0000000d060d0219 */ /* 0x000fe40000010207 */
[----:B------:R-:W-:Y:S02]  /*3030*/  @P0 SHF.R.U32.HI R10, RZ, R11, R10 ;  /* 0x0000000bff0a0219 */ /* 0x000fe4000001160a */
[----:B------:R-:W-:Y:S02]  /*3040*/  @P0 LOP3.LUT R6, R12, R27, RZ, 0xfc, !PT ;  /* 0x0000001b0c060212 */ /* 0x000fe400078efcff */
[----:B------:R-:W-:Y:S02]  /*3050*/  SHF.L.U64.HI R4, R4, 0x2, R5 ;  /* 0x0000000204047819 */ /* 0x000fe40000010205 */
[----:B------:R-:W-:Y:S02]  /*3060*/  @P0 LOP3.LUT R7, R13, R10, RZ, 0xfc, !PT ;  /* 0x0000000a0d070212 */ /* 0x000fe400078efcff */
[----:B------:R-:W-:-:S02]  /*3070*/  SHF.L.W.U32.HI R5, R5, 0x2, R6 ;  /* 0x0000000205057819 */ /* 0x000fc40000010e06 */
[----:B------:R-:W-:Y:S02]  /*3080*/  IADD3 RZ, P0, PT, RZ, -R8, RZ ;  /* 0x80000008ffff7210 */ /* 0x000fe40007f1e0ff */
[----:B------:R-:W-:Y:S02]  /*3090*/  LOP3.LUT R9, RZ, R4, RZ, 0x33, !PT ;  /* 0x00000004ff097212 */ /* 0x000fe400078e33ff */
[----:B------:R-:W-:Y:S02]  /*30a0*/  SHF.L.W.U32.HI R6, R6, 0x2, R7 ;  /* 0x0000000206067819 */ /* 0x000fe40000010e07 */
[----:B------:R-:W-:Y:S02]  /*30b0*/  LOP3.LUT R10, RZ, R5, RZ, 0x33, !PT ;  /* 0x00000005ff0a7212 */ /* 0x000fe400078e33ff */
[----:B------:R-:W-:Y:S02]  /*30c0*/  IADD3.X R9, P0, PT, RZ, R9, RZ, P0, !PT ;  /* 0x00000009ff097210 */ /* 0x000fe4000071e4ff */
[----:B------:R-:W-:-:S02]  /*30d0*/  LOP3.LUT R11, RZ, R6, RZ, 0x33, !PT ;  /* 0x00000006ff0b7212 */ /* 0x000fc400078e33ff */
[----:B------:R-:W-:Y:S02]  /*30e0*/  IADD3.X R10, P1, PT, RZ, R10, RZ, P0, !PT ;  /* 0x0000000aff0a7210 */ /* 0x000fe4000073e4ff */
[----:B------:R-:W-:-:S03]  /*30f0*/  ISETP.GT.U32.AND P2, PT, R5, -0x1, PT ;  /* 0xffffffff0500780c */ /* 0x000fc60003f44070 */
[----:B------:R-:W-:Y:S01]  /*3100*/  IMAD.X R11, RZ, RZ, R11, P1 ;  /* 0x000000ffff0b7224 */ /* 0x000fe200008e060b */
[----:B------:R-:W-:-:S04]  /*3110*/  ISETP.GT.AND.EX P0, PT, R6, -0x1, PT, P2 ;  /* 0xffffffff0600780c */ /* 0x000fc80003f04320 */
[----:B------:R-:W-:Y:S02]  /*3120*/  SEL R11, R6, R11, P0 ;  /* 0x0000000b060b7207 */ /* 0x000fe40000000000 */
[----:B------:R-:W-:Y:S02]  /*3130*/  SEL R12, R5, R10, P0 ;  /* 0x0000000a050c7207 */ /* 0x000fe40000000000 */
[----:B------:R-:W-:-:S04]  /*3140*/  ISETP.NE.U32.AND P1, PT, R11, RZ, PT ;  /* 0x000000ff0b00720c */ /* 0x000fc80003f25070 */
[----:B------:R-:W-:Y:S01]  /*3150*/  SEL R5, R12, R11, !P1 ;  /* 0x0000000b0c057207 */ /* 0x000fe20004800000 */
[----:B------:R-:W-:-:S05]  /*3160*/  @!P0 IMAD.MOV R8, RZ, RZ, -R8 ;  /* 0x000000ffff088224 */ /* 0x000fca00078e0a08 */
[----:B------:R-:W0:Y:S02]  /*3170*/  FLO.U32 R5, R5 ;  /* 0x0000000500057300 */ /* 0x000e2400000e0000 */
[C---:B0-----:R-:W-:Y:S02]  /*3180*/  IADD3 R13, PT, PT, -R5.reuse, 0x1f, RZ ;  /* 0x0000001f050d7810 */ /* 0x041fe40007ffe1ff */
[----:B------:R-:W-:-:S03]  /*3190*/  IADD3 R10, PT, PT, -R5, 0x3f, RZ ;  /* 0x0000003f050a7810 */ /* 0x000fc60007ffe1ff */
[----:B------:R-:W-:Y:S01]  /*31a0*/  @P1 IMAD.MOV R10, RZ, RZ, R13 ;  /* 0x000000ffff0a1224 */ /* 0x000fe200078e020d */
[----:B------:R-:W-:-:S04]  /*31b0*/  SEL R13, R4, R9, P0 ;  /* 0x00000009040d7207 */ /* 0x000fc80000000000 */
[----:B------:R-:W-:-:S13]  /*31c0*/  ISETP.NE.AND P1, PT, R10, RZ, PT ;  /* 0x000000ff0a00720c */ /* 0x000fda0003f25270 */
[----:B------:R-:W-:Y:S05]  /*31d0*/  @!P1 BRA `(.L_x_56) ;  /* 0x0000000000289947 */ /* 0x000fea0003800000 */
[----:B------:R-:W-:Y:S02]  /*31e0*/  LOP3.LUT R5, R10, 0x3f, RZ, 0xc0, !PT ;  /* 0x0000003f0a057812 */ /* 0x000fe400078ec0ff */
[--C-:B------:R-:W-:Y:S02]  /*31f0*/  SHF.R.U64 R9, R8, 0x1, R13.reuse ;  /* 0x0000000108097819 */ /* 0x100fe4000000120d */
[----:B------:R-:W-:Y:S02]  /*3200*/  SHF.R.U32.HI R13, RZ, 0x1, R13 ;  /* 0x00000001ff0d7819 */ /* 0x000fe4000001160d */
[----:B------:R-:W-:Y:S02]  /*3210*/  LOP3.LUT R4, R10, 0x3f, RZ, 0xc, !PT ;  /* 0x0000003f0a047812 */ /* 0x000fe400078e0cff */
[CC--:B------:R-:W-:Y:S02]  /*3220*/  SHF.L.U64.HI R11, R12.reuse, R5.reuse, R11 ;  /* 0x000000050c0b7219 */ /* 0x0c0fe4000001020b */
[----:B------:R-:W-:-:S02]  /*3230*/  SHF.L.U32 R5, R12, R5, RZ ;  /* 0x000000050c057219 */ /* 0x000fc400000006ff */
[-CC-:B------:R-:W-:Y:S02]  /*3240*/  SHF.R.U64 R12, R9, R4.reuse, R13.reuse ;  /* 0x00000004090c7219 */ /* 0x180fe4000000120d */
[----:B------:R-:W-:Y:S02]  /*3250*/  SHF.R.U32.HI R4, RZ, R4, R13 ;  /* 0x00000004ff047219 */ /* 0x000fe4000001160d */
[----:B------:R-:W-:Y:S02]  /*3260*/  LOP3.LUT R12, R5, R12, RZ, 0xfc, !PT ;  /* 0x0000000c050c7212 */ /* 0x000fe400078efcff */
[----:B------:R-:W-:-:S07]  /*3270*/  LOP3.LUT R11, R11, R4, RZ, 0xfc, !PT ;  /* 0x000000040b0b7212 */ /* 0x000fce00078efcff */
.L_x_56:
[----:B------:R-:W-:Y:S05]  /*3280*/  BSYNC.RECONVERGENT B2 ;  /* 0x0000000000027941 */ /* 0x000fea0003800200 */
.L_x_55:
[----:B------:R-:W-:Y:S01]  /*3290*/  IMAD.WIDE.U32 R8, R12, 0x2168c235, RZ ;  /* 0x2168c2350c087825 */ /* 0x000fe200078e00ff */
[----:B------:R-:W-:-:S03]  /*32a0*/  SHF.R.U32.HI R7, RZ, 0x1e, R7 ;  /* 0x0000001eff077819 */ /* 0x000fc60000011607 */
[----:B------:R-:W-:Y:S01]  /*32b0*/  IMAD.MOV.U32 R4, RZ, RZ, R9 ;  /* 0x000000ffff047224 */ /* 0x000fe200078e0009 */
[----:B------:R-:W-:Y:S01]  /*32c0*/  IADD3 RZ, P1, PT, R8, R8, RZ ;  /* 0x0000000808ff7210 */ /* 0x000fe20007f3e0ff */
[----:B------:R-:W-:Y:S01]  /*32d0*/  IMAD.MOV.U32 R5, RZ, RZ, RZ ;  /* 0x000000ffff057224 */ /* 0x000fe200078e00ff */
[----:B------:R-:W-:Y:S01]  /*32e0*/  LEA.HI R6, R6, R7, RZ, 0x1 ;  /* 0x0000000706067211 */ /* 0x000fe200078f08ff */
[----:B------:R-:W-:-:S04]  /*32f0*/  IMAD.HI.U32 R9, R11, -0x36f0255e, RZ ;  /* 0xc90fdaa20b097827 */ /* 0x000fc800078e00ff */
[----:B------:R-:W-:-:S04]  /*3300*/  IMAD.WIDE.U32 R4, R12, -0x36f0255e, R4 ;  /* 0xc90fdaa20c047825 */ /* 0x000fc800078e0004 */
[----:B------:R-:W-:-:S04]  /*3310*/  IMAD.WIDE.U32 R4, P2, R11, 0x2168c235, R4 ;  /* 0x2168c2350b047825 */ /* 0x000fc80007840004 */
[----:B------:R-:W-:Y:S01]  /*3320*/  IMAD R11, R11, -0x36f0255e, RZ ;  /* 0xc90fdaa20b0b7824 */ /* 0x000fe200078e02ff */
[----:B------:R-:W-:Y:S01]  /*3330*/  IADD3.X RZ, P1, PT, R4, R4, RZ, P1, !PT ;  /* 0x0000000404ff7210 */ /* 0x000fe20000f3e4ff */
[----:B------:R-:W-:-:S03]  /*3340*/  IMAD.X R8, RZ, RZ, R9, P2 ;  /* 0x000000ffff087224 */ /* 0x000fc600010e0609 */
[----:B------:R-:W-:-:S04]  /*3350*/  IADD3 R5, P2, PT, R11, R5, RZ ;  /* 0x000000050b057210 */ /* 0x000fc80007f5e0ff */
[C---:B------:R-:W-:Y:S01]  /*3360*/  ISETP.GT.U32.AND P3, PT, R5.reuse, RZ, PT ;  /* 0x000000ff0500720c */ /* 0x040fe20003f64070 */
[----:B------:R-:W-:Y:S01]  /*3370*/  IMAD.X R8, RZ, RZ, R8, P2 ;  /* 0x000000ffff087224 */ /* 0x000fe200010e0608 */
[----:B------:R-:W-:-:S04]  /*3380*/  IADD3.X R4, P2, PT, R5, R5, RZ, P1, !PT ;  /* 0x0000000505047210 */ /* 0x000fc80000f5e4ff */
[C---:B------:R-:W-:Y:S01]  /*3390*/  ISETP.GT.AND.EX P1, PT, R8.reuse, RZ, PT, P3 ;  /* 0x000000ff0800720c */ /* 0x040fe20003f24330 */
[----:B------:R-:W-:-:S03]  /*33a0*/  IMAD.X R9, R8, 0x1, R8, P2 ;  /* 0x0000000108097824 */ /* 0x000fc600010e0608 */
[----:B------:R-:W-:Y:S02]  /*33b0*/  SEL R4, R4, R5, P1 ;  /* 0x0000000504047207 */ /* 0x000fe40000800000 */
[----:B------:R-:W-:Y:S02]  /*33c0*/  SEL R8, R9, R8, P1 ;  /* 0x0000000809087207 */ /* 0x000fe40000800000 */
[----:B------:R-:W-:Y:S02]  /*33d0*/  IADD3 R13, P2, PT, R4, 0x1, RZ ;  /* 0x00000001040d7810 */ /* 0x000fe40007f5e0ff */
[----:B------:R-:W-:Y:S02]  /*33e0*/  SEL R5, RZ, 0xffffffff, !P1 ;  /* 0xffffffffff057807 */ /* 0x000fe40004800000 */
[----:B------:R-:W-:Y:S01]  /*33f0*/  LOP3.LUT P1, R4, R15, 0x80000000, RZ, 0xc0, !PT ;  /* 0x800000000f047812 */ /* 0x000fe2000782c0ff */
[----:B------:R-:W-:Y:S02]  /*3400*/  IMAD.X R8, RZ, RZ, R8, P2 ;  /* 0x000000ffff087224 */ /* 0x000fe400010e0608 */
[----:B------:R-:W-:Y:S01]  /*3410*/  IMAD.IADD R5, R5, 0x1, -R10 ;  /* 0x0000000105057824 */ /* 0x000fe200078e0a0a */
[----:B------:R-:W-:-:S02]  /*3420*/  @!P0 LOP3.LUT R4, R4, 0x80000000, RZ, 0x3c, !PT ;  /* 0x8000000004048812 */ /* 0x000fc400078e3cff */
[----:B------:R-:W-:Y:S01]  /*3430*/  SHF.R.U64 R13, R13, 0xa, R8 ;  /* 0x0000000a0d0d7819 */ /* 0x000fe20000001208 */
[----:B------:R-:W-:-:S03]  /*3440*/  IMAD.SHL.U32 R5, R5, 0x100000, RZ ;  /* 0x0010000005057824 */ /* 0x000fc600078e00ff */
[----:B------:R-:W-:-:S03]  /*3450*/  IADD3 R13, P2, PT, R13, 0x1, RZ ;  /* 0x000000010d0d7810 */ /* 0x000fc60007f5e0ff */
[----:B------:R-:W-:Y:S01]  /*3460*/  @P1 IMAD.MOV R6, RZ, RZ, -R6 ;  /* 0x000000ffff061224 */ /* 0x000fe200078e0a06 */
[----:B------:R-:W-:-:S04]  /*3470*/  LEA.HI.X R8, R8, RZ, RZ, 0x16, P2 ;  /* 0x000000ff08087211 */ /* 0x000fc800010fb4ff */
[--C-:B------:R-:W-:Y:S02]  /*3480*/  SHF.R.U64 R13, R13, 0x1, R8.reuse ;  /* 0x000000010d0d7819 */ /* 0x100fe40000001208 */
[----:B------:R-:W-:Y:S02]  /*3490*/  SHF.R.U32.HI R8, RZ, 0x1, R8 ;  /* 0x00000001ff087819 */ /* 0x000fe40000011608 */
[----:B------:R-:W-:-:S04]  /*34a0*/  IADD3 R13, P2, P3, RZ, RZ, R13 ;  /* 0x000000ffff0d7210 */ /* 0x000fc80007b5e00d */
[----:B------:R-:W-:-:S04]  /*34b0*/  IADD3.X R5, PT, PT, R5, 0x3fe00000, R8, P2, P3 ;  /* 0x3fe0000005057810 */ /* 0x000fc800017e6408 */
[----:B------:R-:W-:-:S07]  /*34c0*/  LOP3.LUT R15, R5, R4, RZ, 0xfc, !PT ;  /* 0x00000004050f7212 */ /* 0x000fce00078efcff */
.L_x_50:
[----:B------:R-:W-:Y:S02]  /*34d0*/  IMAD.MOV.U32 R25, RZ, RZ, 0x0 ;  /* 0x00000000ff197424 */ /* 0x000fe400078e00ff */
[----:B------:R-:W-:Y:S02]  /*34e0*/  IMAD.MOV.U32 R4, RZ, RZ, R13 ;  /* 0x000000ffff047224 */ /* 0x000fe400078e000d */
[----:B------:R-:W-:Y:S01]  /*34f0*/  IMAD.MOV.U32 R5, RZ, RZ, R15 ;  /* 0x000000ffff057224 */ /* 0x000fe200078e000f */
[----:B------:R-:W-:Y:S06]  /*3500*/  RET.REL.NODEC R24 `(_Z16multiply_mix_addPsPfS0_) ;  /* 0xffffffc818bc7950 */ /* 0x000fec0003c3ffff */
.L_x_57:
[----:B------:R-:W-:-:S00]  /*3510*/  BRA `(.L_x_57) ;  /* 0xfffffffc00fc7947 */ /* 0x000fc0000383ffff */
[----:B------:R-:W-:-:S00]  /*3520*/  NOP ;  /* 0x0000000000007918 */ /* 0x000fc00000000000 */
        /* <DEDUP_REMOVED lines=13> */
.L_x_71:


//--------------------- .text._Z16multiply_and_addPfS_S_ --------------------------
	.section	.text._Z16multiply_and_addPfS_S_,"ax",@progbits
	.align	128
        .global         _Z16multiply_and_addPfS_S_
        .type           _Z16multiply_and_addPfS_S_,@function
        .size           _Z16multiply_and_addPfS_S_,(.L_x_73 - _Z16multiply_and_addPfS_S_)
        .other          _Z16multiply_and_addPfS_S_,@"STO_CUDA_ENTRY STV_DEFAULT"
_Z16multiply_and_addPfS_S_:
.text._Z16multiply_and_addPfS_S_:
[----:B------:R-:W-:Y:S01]  /*0000*/  LDC R1, c[0x0][0x37c] ;  /* 0x0000df00ff017b82 */ /* 0x000fe20000000800 */
[----:B------:R-:W0:Y:S01]  /*0010*/  S2R R0, SR_TID.X ;  /* 0x0000000000007919 */ /* 0x000e220000002100 */
[----:B------:R-:W1:Y:S06]  /*0020*/  LDCU UR7, c[0x0][0x360] ;  /* 0x00006c00ff0777ac */ /* 0x000e6c0008000800 */
[----:B------:R-:W2:Y:S01]  /*0030*/  S2UR UR5, SR_CTAID.Y ;  /* 0x00000000000579c3 */ /* 0x000ea20000002600 */
[----:B------:R-:W2:Y:S01]  /*0040*/  S2R R9, SR_TID.Y ;  /* 0x0000000000097919 */ /* 0x000ea20000002200 */
[----:B------:R-:W3:Y:S01]  /*0050*/  LDCU UR10, c[0x0][0x370] ;  /* 0x00006e00ff0a77ac */ /* 0x000ee20008000800 */
[----:B------:R-:W4:Y:S01]  /*0060*/  S2R R2, SR_CTAID.X ;  /* 0x0000000000027919 */ /* 0x000f220000002500 */
[----:B------:R-:W5:Y:S04]  /*0070*/  LDCU.64 UR8, c[0x0][0x358] ;  /* 0x00006b00ff0877ac */ /* 0x000f680008000a00 */
[----:B------:R-:W2:Y:S08]  /*0080*/  LDC R8, c[0x0][0x364] ;  /* 0x0000d900ff087b82 */ /* 0x000eb00000000800 */
[----:B------:R-:W1:Y:S01]  /*0090*/  LDC.64 R6, c[0x0][0x390] ;  /* 0x0000e400ff067b82 */ /* 0x000e620000000a00 */
[----:B---3--:R-:W-:-:S07]  /*00a0*/  USHF.L.U32 UR4, UR10, 0x1, URZ ;  /* 0x000000010a047899 */ /* 0x008fce00080006ff */
[----:B------:R-:W3:Y:S01]  /*00b0*/  LDC.64 R4, c[0x0][0x380] ;  /* 0x0000e000ff047b82 */ /* 0x000ee20000000a00 */
[----:B------:R-:W-:-:S04]  /*00c0*/  UIMAD UR4, UR10, 0x4b, UR4 ;  /* 0x0000004b0a0478a4 */ /* 0x000fc8000f8e0204 */
[----:B------:R-:W-:Y:S01]  /*00d0*/  UIADD3 UR4, UPT, UPT, UR4, -0x4b, URZ ;  /* 0xffffffb504047890 */ /* 0x000fe2000fffe0ff */
[----:B0-----:R-:W-:Y:S01]  /*00e0*/  SHF.L.U32 R11, R0, 0x2, RZ ;  /* 0x00000002000b7819 */ /* 0x001fe200000006ff */
[----:B--2---:R-:W-:Y:S02]  /*00f0*/  IMAD R3, R8, UR5, R9 ;  /* 0x0000000508037c24 */ /* 0x004fe4000f8e0209 */
[----:B------:R-:W-:Y:S02]  /*0100*/  IMAD R8, R9, UR10, R0 ;  /* 0x0000000a09087c24 */ /* 0x000fe4000f8e0200 */
[----:B----4-:R-:W-:Y:S02]  /*0110*/  IMAD R10, R2, 0x96, R11 ;  /* 0x00000096020a7824 */ /* 0x010fe400078e020b */
[----:B------:R-:W-:Y:S01]  /*0120*/  IMAD R13, R3, UR4, RZ ;  /* 0x00000004030d7c24 */ /* 0x000fe2000f8e02ff */
[----:B------:R-:W-:-:S04]  /*0130*/  SHF.L.U32 R11, R8, 0x2, RZ ;  /* 0x00000002080b7819 */ /* 0x000fc800000006ff */
[----:B------:R-:W-:Y:S01]  /*0140*/  LEA R13, R13, R10, 0x1 ;  /* 0x0000000a0d0d7211 */ /* 0x000fe200078e08ff */
[----:B-1----:R-:W-:-:S04]  /*0150*/  IMAD.WIDE.U32 R6, R11, 0x4, R6 ;  /* 0x000000040b067825 */ /* 0x002fc800078e0006 */
[C-C-:B---3--:R-:W-:Y:S01]  /*0160*/  IMAD.WIDE.U32 R10, R13.reuse, 0x4, R4.reuse ;  /* 0x000000040d0a7825 */ /* 0x148fe200078e0004 */
[----:B------:R-:W-:Y:S01]  /*0170*/  IADD3 R13, PT, PT, R13, 0x2, RZ ;  /* 0x000000020d0d7810 */ /* 0x000fe20007ffe0ff */
[----:B-----5:R-:W2:Y:S04]  /*0180*/  LDG.E R17, desc[UR8][R6.64+0x4] ;  /* 0x0000040806117981 */ /* 0x020ea8000c1e1900 */
[----:B------:R-:W2:Y:S01]  /*0190*/  LDG.E R12, desc[UR8][R10.64+0x4] ;  /* 0x000004080a0c7981 */ /* 0x000ea2000c1e1900 */
[----:B------:R-:W-:-:S03]  /*01a0*/  IMAD.WIDE.U32 R4, R13, 0x4, R4 ;  /* 0x000000040d047825 */ /* 0x000fc600078e0004 */
[----:B------:R0:W3:Y:S04]  /*01b0*/  LDG.E R8, desc[UR8][R10.64] ;  /* 0x000000080a087981 */ /* 0x0000e8000c1e1900 */
[----:B------:R-:W4:Y:S04]  /*01c0*/  LDG.E R15, desc[UR8][R6.64] ;  /* 0x00000008060f7981 */ /* 0x000f28000c1e1900 */
[----:B------:R-:W5:Y:S04]  /*01d0*/  LDG.E R16, desc[UR8][R6.64+0x8] ;  /* 0x0000080806107981 */ /* 0x000f68000c1e1900 */
[----:B------:R-:W5:Y:S04]  /*01e0*/  LDG.E R13, desc[UR8][R4.64] ;  /* 0x00000008040d7981 */ /* 0x000f68000c1e1900 */
[----:B------:R-:W5:Y:S04]  /*01f0*/  LDG.E R14, desc[UR8][R4.64+0x4] ;  /* 0x00000408040e7981 */ /* 0x000f68000c1e1900 */
[----:B------:R1:W5:Y:S01]  /*0200*/  LDG.E R18, desc[UR8][R6.64+0xc] ;  /* 0x00000c0806127981 */ /* 0x000362000c1e1900 */
[----:B------:R-:W1:Y:S01]  /*0210*/  S2UR UR6, SR_CgaCtaId ;  /* 0x00000000000679c3 */ /* 0x000e620000008800 */
[----:B------:R-:W-:Y:S01]  /*0220*/  UMOV UR4, 0x400 ;  /* 0x0000040000047882 */ /* 0x000fe20000000000 */
[----:B0-----:R-:W-:Y:S01]  /*0230*/  IMAD R10, R9, UR7, R0 ;  /* 0x00000007090a7c24 */ /* 0x001fe2000f8e0200 */
[----:B------:R-:W-:Y:S01]  /*0240*/  UIADD3 UR5, UPT, UPT, UR4, 0x1000, URZ ;  /* 0x0000100004057890 */ /* 0x000fe2000fffe0ff */
[----:B-1----:R-:W-:Y:S01]  /*0250*/  MOV R7, UR7 ;  /* 0x0000000700077c02 */ /* 0x002fe20008000f00 */
[----:B------:R-:W-:-:S02]  /*0260*/  ULEA UR4, UR6, UR4, 0x18 ;  /* 0x0000000406047291 */ /* 0x000fc4000f8ec0ff */
[----:B------:R-:W-:Y:S02]  /*0270*/  ULEA UR5, UR6, UR5, 0x18 ;  /* 0x0000000506057291 */ /* 0x000fe4000f8ec0ff */
[----:B------:R-:W-:Y:S02]  /*0280*/  ULOP3.LUT UR6, UR7, 0x1, URZ, 0xc0, !UPT ;  /* 0x0000000107067892 */ /* 0x000fe4000f8ec0ff */
[C---:B------:R-:W-:Y:S02]  /*0290*/  LEA R5, R10.reuse, UR4, 0x2 ;  /* 0x000000040a057c11 */ /* 0x040fe4000f8e10ff */
[----:B------:R-:W-:Y:S01]  /*02a0*/  LEA R4, R10, UR5, 0x2 ;  /* 0x000000050a047c11 */ /* 0x000fe2000f8e10ff */
[----:B------:R-:W-:Y:S01]  /*02b0*/  UISETP.NE.U32.AND UP0, UPT, UR6, 0x1, UPT ;  /* 0x000000010600788c */ /* 0x000fe2000bf05070 */
[-C--:B--2---:R-:W-:Y:S01]  /*02c0*/  FMUL R19, R12, R17.reuse ;  /* 0x000000110c137220 */ /* 0x084fe20000400000 */
[----:B---3--:R-:W-:-:S03]  /*02d0*/  FMUL R17, R8, R17 ;  /* 0x0000001108117220 */ /* 0x008fc60000400000 */
[-C--:B----4-:R-:W-:Y:S01]  /*02e0*/  FFMA R8, R8, R15.reuse, -R19 ;  /* 0x0000000f08087223 */ /* 0x090fe20000000813 */
[----:B------:R-:W-:-:S03]  /*02f0*/  FFMA R17, R12, R15, R17 ;  /* 0x0000000f0c117223 */ /* 0x000fc60000000011 */
[-C--:B-----5:R-:W-:Y:S01]  /*0300*/  FFMA R11, R13, R16.reuse, R8 ;  /* 0x000000100d0b7223 */ /* 0x0a0fe20000000008 */
[----:B------:R-:W-:-:S03]  /*0310*/  FFMA R16, R14, R16, R17 ;  /* 0x000000100e107223 */ /* 0x000fc60000000011 */
[-C--:B------:R-:W-:Y:S01]  /*0320*/  FFMA R14, -R14, R18.reuse, R11 ;  /* 0x000000120e0e7223 */ /* 0x080fe2000000010b */
[----:B------:R-:W-:-:S04]  /*0330*/  FFMA R13, R13, R18, R16 ;  /* 0x000000120d0d7223 */ /* 0x000fc80000000010 */
[----:B------:R0:W-:Y:S04]  /*0340*/  STS [R5], R14 ;  /* 0x0000000e05007388 */ /* 0x0001e80000000800 */
[----:B------:R0:W-:Y:S01]  /*0350*/  STS [R4], R13 ;  /* 0x0000000d04007388 */ /* 0x0001e20000000800 */
[----:B------:R-:W-:Y:S06]  /*0360*/  BAR.SYNC.DEFER_BLOCKING 0x0 ;  /* 0x0000000000007b1d */ /* 0x000fec0000010000 */
[----:B------:R-:W-:Y:S05]  /*0370*/  BRA.U !UP0, `(.L_x_58) ;  /* 0x0000000108507547 */ /* 0x000fea000b800000 */
[----:B------:R-:W-:-:S07]  /*0380*/  MOV R6, R7 ;  /* 0x0000000700067202 */ /* 0x000fce0000000f00 */
.L_x_61:
[----:B------:R-:W-:Y:S01]  /*0390*/  SHF.R.U32.HI R7, RZ, 0x1, R6 ;  /* 0x00000001ff077819 */ /* 0x000fe20000011606 */
[----:B------:R-:W-:Y:S03]  /*03a0*/  BSSY.RECONVERGENT B0, `(.L_x_59) ;  /* 0x000000d000007945 */ /* 0x000fe60003800200 */
[----:B------:R-:W-:-:S13]  /*03b0*/  ISETP.GE.U32.AND P0, PT, R0, R7, PT ;  /* 0x000000070000720c */ /* 0x000fda0003f06070 */
[----:B-1----:R-:W-:Y:S05]  /*03c0*/  @P0 BRA `(.L_x_60) ;  /* 0x0000000000280947 */ /* 0x002fea0003800000 */
[----:B------:R-:W-:Y:S01]  /*03d0*/  LEA R8, R6, R5, 0x1 ;  /* 0x0000000506087211 */ /* 0x000fe200078e08ff */
[----:B------:R-:W-:Y:S05]  /*03e0*/  LDS R9, [R5] ;  /* 0x0000000005097984 */ /* 0x000fea0000000800 */
[----:B------:R-:W1:Y:S02]  /*03f0*/  LDS R8, [R8] ;  /* 0x0000000008087984 */ /* 0x000e640000000800 */
[----:B-1----:R-:W-:Y:S01]  /*0400*/  FADD R12, R8, R9 ;  /* 0x00000009080c7221 */ /* 0x002fe20000000000 */
[----:B------:R-:W-:-:S04]  /*0410*/  LEA R9, R6, R4, 0x1 ;  /* 0x0000000406097211 */ /* 0x000fc800078e08ff */
[----:B------:R-:W-:Y:S04]  /*0420*/  STS [R5], R12 ;  /* 0x0000000c05007388 */ /* 0x000fe80000000800 */
[----:B------:R-:W-:Y:S04]  /*0430*/  LDS R9, [R9] ;  /* 0x0000000009097984 */ /* 0x000fe80000000800 */
[----:B0-----:R-:W0:Y:S02]  /*0440*/  LDS R14, [R4] ;  /* 0x00000000040e7984 */ /* 0x001e240000000800 */
[----:B0-----:R-:W-:-:S05]  /*0450*/  FADD R11, R9, R14 ;  /* 0x0000000e090b7221 */ /* 0x001fca0000000000 */
[----:B------:R1:W-:Y:S02]  /*0460*/  STS [R4], R11 ;  /* 0x0000000b04007388 */ /* 0x0003e40000000800 */
.L_x_60:
[----:B------:R-:W-:Y:S05]  /*0470*/  BSYNC.RECONVERGENT B0 ;  /* 0x0000000000007941 */ /* 0x000fea0003800200 */
.L_x_59:
[----:B------:R-:W-:Y:S01]  /*0480*/  BAR.SYNC.DEFER_BLOCKING 0x0 ;  /* 0x0000000000007b1d */ /* 0x000fe20000010000 */
[----:B------:R-:W-:Y:S02]  /*0490*/  LOP3.LUT P0, RZ, R6, 0x2, RZ, 0xc0, !PT ;  /* 0x0000000206ff7812 */ /* 0x000fe4000780c0ff */
[----:B------:R-:W-:-:S11]  /*04a0*/  MOV R6, R7 ;  /* 0x0000000700067202 */ /* 0x000fd60000000f00 */
[----:B------:R-:W-:Y:S05]  /*04b0*/  @!P0 BRA `(.L_x_61) ;  /* 0xfffffffc00b48947 */ /* 0x000fea000383ffff */
.L_x_58:
[----:B------:R-:W-:Y:S01]  /*04c0*/  ISETP.GE.U32.AND P0, PT, R7, 0x2, PT ;  /* 0x000000020700780c */ /* 0x000fe20003f06070 */
[----:B------:R-:W-:Y:S03]  /*04d0*/  BSSY.RECONVERGENT B0, `(.L_x_62) ;  /* 0x0000069000007945 */ /* 0x000fe60003800200 */
[----:B------:R-:W-:-:S13]  /*04e0*/  ISETP.NE.OR P0, PT, R0, RZ, !P0 ;  /* 0x000000ff0000720c */ /* 0x000fda0004705670 */
[----:B------:R-:W-:Y:S05]  /*04f0*/  @P0 BRA `(.L_x_63) ;  /* 0x0000000400980947 */ /* 0x000fea0003800000 */
[----:B------:R2:W3:Y:S01]  /*0500*/  LDS R8, [R5] ;  /* 0x0000000005087984 */ /* 0x0004e20000000800 */
[C---:B------:R-:W-:Y:S01]  /*0510*/  IADD3 R6, PT, PT, R7.reuse, -0x2, RZ ;  /* 0xfffffffe07067810 */ /* 0x040fe20007ffe0ff */
[----:B------:R-:W-:Y:S02]  /*0520*/  HFMA2 R9, -RZ, RZ, 0, 5.9604644775390625e-08 ;  /* 0x00000001ff097431 */ /* 0x000fe400000001ff */
[----:B-1----:R2:W1:Y:S01]  /*0530*/  LDS R11, [R4] ;  /* 0x00000000040b7984 */ /* 0x0024620000000800 */
[----:B------:R-:W-:Y:S02]  /*0540*/  ISETP.GE.U32.AND P0, PT, R6, 0x7, PT ;  /* 0x000000070600780c */ /* 0x000fe40003f06070 */
[----:B------:R-:W-:-:S04]  /*0550*/  IADD3 R6, PT, PT, R7, -0x1, RZ ;  /* 0xffffffff07067810 */ /* 0x000fc80007ffe0ff */
[----:B------:R-:W-:-:S07]  /*0560*/  LOP3.LUT R7, R6, 0x7, RZ, 0xc0, !PT ;  /* 0x0000000706077812 */ /* 0x000fce00078ec0ff */
[----:B--2---:R-:W-:Y:S05]  /*0570*/  @!P0 BRA `(.L_x_64) ;  /* 0x0000000000b48947 */ /* 0x004fea0003800000 */
[----:B------:R-:W-:Y:S02]  /*0580*/  LEA R12, R10, 0x10, 0x2 ;  /* 0x000000100a0c7811 */ /* 0x000fe400078e10ff */
[----:B0-----:R-:W-:Y:S02]  /*0590*/  LOP3.LUT R14, R6, 0xfffffff8, RZ, 0xc0, !PT ;  /* 0xfffffff8060e7812 */ /* 0x001fe400078ec0ff */
[C---:B------:R-:W-:Y:S02]  /*05a0*/  IADD3 R10, PT, PT, R12.reuse, UR4, RZ ;  /* 0x000000040c0a7c10 */ /* 0x040fe4000fffe0ff */
[----:B------:R-:W-:Y:S02]  /*05b0*/  MOV R9, RZ ;  /* 0x000000ff00097202 */ /* 0x000fe40000000f00 */
[----:B------:R-:W-:Y:S02]  /*05c0*/  IADD3 R12, PT, PT, R12, UR5, RZ ;  /* 0x000000050c0c7c10 */ /* 0x000fe4000fffe0ff */
[----:B------:R-:W-:-:S07]  /*05d0*/  IADD3 R14, PT, PT, -R14, RZ, RZ ;  /* 0x000000ff0e0e7210 */ /* 0x000fce0007ffe1ff */
.L_x_65:
[----:B------:R-:W3:Y:S01]  /*05e0*/  LDS R23, [R10+-0xc] ;  /* 0xfffff4000a177984 */ /* 0x000ee20000000800 */
[----:B------:R-:W-:Y:S02]  /*05f0*/  IADD3 R14, PT, PT, R14, 0x8, RZ ;  /* 0x000000080e0e7810 */ /* 0x000fe40007ffe0ff */
[----:B------:R-:W-:Y:S01]  /*0600*/  IADD3 R9, PT, PT, R9, 0x8, RZ ;  /* 0x0000000809097810 */ /* 0x000fe20007ffe0ff */
[----:B------:R-:W1:Y:S01]  /*0610*/  LDS R24, [R12+-0xc] ;  /* 0xfffff4000c187984 */ /* 0x000e620000000800 */
[----:B------:R-:W-:-:S03]  /*0620*/  ISETP.NE.AND P0, PT, R14, RZ, PT ;  /* 0x000000ff0e00720c */ /* 0x000fc60003f05270 */
[----:B------:R-:W0:Y:S04]  /*0630*/  LDS R28, [R10+-0x8] ;  /* 0xfffff8000a1c7984 */ /* 0x000e280000000800 */
[----:B------:R-:W2:Y:S04]  /*0640*/  LDS R13, [R12+-0x8] ;  /* 0xfffff8000c0d7984 */ /* 0x000ea80000000800 */
[----:B------:R-:W4:Y:S04]  /*0650*/  LDS R22, [R10+-0x4] ;  /* 0xfffffc000a167984 */ /* 0x000f280000000800 */
[----:B------:R-:W5:Y:S04]  /*0660*/  LDS R21, [R12+-0x4] ;  /* 0xfffffc000c157984 */ /* 0x000f680000000800 */
[----:B------:R-:W5:Y:S04]  /*0670*/  LDS R20, [R10] ;  /* 0x000000000a147984 */ /* 0x000f680000000800 */
[----:B------:R-:W5:Y:S04]  /*0680*/  LDS R19, [R12] ;  /* 0x000000000c137984 */ /* 0x000f680000000800 */
[----:B------:R-:W5:Y:S04]  /*0690*/  LDS R18, [R10+0x4] ;  /* 0x000004000a127984 */ /* 0x000f680000000800 */
[----:B------:R-:W5:Y:S04]  /*06a0*/  LDS R17, [R12+0x4] ;  /* 0x000004000c117984 */ /* 0x000f680000000800 */
[----:B------:R-:W5:Y:S01]  /*06b0*/  LDS R16, [R10+0x8] ;  /* 0x000008000a107984 */ /* 0x000f620000000800 */
[----:B---3--:R-:W-:-:S03]  /*06c0*/  FADD R23, R23, R8 ;  /* 0x0000000817177221 */ /* 0x008fc60000000000 */
[----:B------:R-:W3:Y:S01]  /*06d0*/  LDS R15, [R12+0x8] ;  /* 0x000008000c0f7984 */ /* 0x000ee20000000800 */
[----:B-1----:R-:W-:-:S03]  /*06e0*/  FADD R26, R24, R11 ;  /* 0x0000000b181a7221 */ /* 0x002fc60000000000 */
[----:B------:R-:W1:Y:S01]  /*06f0*/  LDS R8, [R10+0xc] ;  /* 0x00000c000a087984 */ /* 0x000e620000000800 */
[----:B0-----:R-:W-:-:S03]  /*0700*/  FADD R25, R23, R28 ;  /* 0x0000001c17197221 */ /* 0x001fc60000000000 */
[----:B------:R-:W0:Y:S01]  /*0710*/  LDS R11, [R12+0xc] ;  /* 0x00000c000c0b7984 */ /* 0x000e220000000800 */
[----:B--2---:R-:W-:-:S03]  /*0720*/  FADD R26, R26, R13 ;  /* 0x0000000d1a1a7221 */ /* 0x004fc60000000000 */
[----:B------:R2:W0:Y:S01]  /*0730*/  LDS R24, [R10+0x10] ;  /* 0x000010000a187984 */ /* 0x0004220000000800 */
[----:B----4-:R-:W-:-:S03]  /*0740*/  FADD R25, R25, R22 ;  /* 0x0000001619197221 */ /* 0x010fc60000000000 */
[----:B------:R4:W0:Y:S01]  /*0750*/  LDS R23, [R12+0x10] ;  /* 0x000010000c177984 */ /* 0x0008220000000800 */
[----:B-----5:R-:W-:Y:S01]  /*0760*/  FADD R26, R26, R21 ;  /* 0x000000151a1a7221 */ /* 0x020fe20000000000 */
[----:B------:R-:W-:Y:S01]  /*0770*/  FADD R25, R25, R20 ;  /* 0x0000001419197221 */ /* 0x000fe20000000000 */
[----:B--2---:R-:W-:Y:S02]  /*0780*/  IADD3 R10, PT, PT, R10, 0x20, RZ ;  /* 0x000000200a0a7810 */ /* 0x004fe40007ffe0ff */
[----:B------:R-:W-:Y:S01]  /*0790*/  FADD R26, R26, R19 ;  /* 0x000000131a1a7221 */ /* 0x000fe20000000000 */
[----:B----4-:R-:W-:Y:S01]  /*07a0*/  IADD3 R12, PT, PT, R12, 0x20, RZ ;  /* 0x000000200c0c7810 */ /* 0x010fe20007ffe0ff */
[----:B------:R-:W-:Y:S02]  /*07b0*/  FADD R25, R25, R18 ;  /* 0x0000001219197221 */ /* 0x000fe40000000000 */
[----:B------:R-:W-:Y:S02]  /*07c0*/  FADD R26, R26, R17 ;  /* 0x000000111a1a7221 */ /* 0x000fe40000000000 */
[----:B------:R-:W-:-:S02]  /*07d0*/  FADD R25, R25, R16 ;  /* 0x0000001019197221 */ /* 0x000fc40000000000 */
[----:B---3--:R-:W-:Y:S02]  /*07e0*/  FADD R26, R26, R15 ;  /* 0x0000000f1a1a7221 */ /* 0x008fe40000000000 */
[----:B-1----:R-:W-:Y:S02]  /*07f0*/  FADD R25, R25, R8 ;  /* 0x0000000819197221 */ /* 0x002fe40000000000 */
[----:B0-----:R-:W-:Y:S02]  /*0800*/  FADD R26, R26, R11 ;  /* 0x0000000b1a1a7221 */ /* 0x001fe40000000000 */
[----:B------:R-:W-:Y:S02]  /*0810*/  FADD R8, R25, R24 ;  /* 0x0000001819087221 */ /* 0x000fe40000000000 */
[----:B------:R-:W-:Y:S01]  /*0820*/  FADD R11, R26, R23 ;  /* 0x000000171a0b7221 */ /* 0x000fe20000000000 */
[----:B------:R-:W-:Y:S06]  /*0830*/  @P0 BRA `(.L_x_65) ;  /* 0xfffffffc00680947 */ /* 0x000fec000383ffff */
[----:B------:R-:W-:-:S07]  /*0840*/  IADD3 R9, PT, PT, R9, 0x1, RZ ;  /* 0x0000000109097810 */ /* 0x000fce0007ffe0ff */
.L_x_64:
[----:B------:R-:W-:-:S13]  /*0850*/  ISETP.NE.AND P0, PT, R7, RZ, PT ;  /* 0x000000ff0700720c */ /* 0x000fda0003f05270 */
[----:B------:R-:W-:Y:S05]  /*0860*/  @!P0 BRA `(.L_x_66) ;  /* 0x0000000000b48947 */ /* 0x000fea0003800000 */
[----:B------:R-:W-:Y:S02]  /*0870*/  ISETP.GE.U32.AND P0, PT, R7, 0x4, PT ;  /* 0x000000040700780c */ /* 0x000fe40003f06070 */
[----:B------:R-:W-:-:S04]  /*0880*/  LOP3.LUT R20, R6, 0x3, RZ, 0xc0, !PT ;  /* 0x0000000306147812 */ /* 0x000fc800078ec0ff */
[----:B------:R-:W-:-:S07]  /*0890*/  ISETP.NE.AND P1, PT, R20, RZ, PT ;  /* 0x000000ff1400720c */ /* 0x000fce0003f25270 */
[----:B------:R-:W-:Y:S06]  /*08a0*/  @!P0 BRA `(.L_x_67) ;  /* 0x00000000004c8947 */ /* 0x000fec0003800000 */
[C---:B------:R-:W-:Y:S02]  /*08b0*/  LEA R7, R9.reuse, R5, 0x2 ;  /* 0x0000000509077211 */ /* 0x040fe400078e10ff */
[C---:B------:R-:W-:Y:S02]  /*08c0*/  LEA R10, R9.reuse, R4, 0x2 ;  /* 0x00000004090a7211 */ /* 0x040fe400078e10ff */
[----:B------:R-:W-:Y:S01]  /*08d0*/  IADD3 R9, PT, PT, R9, 0x4, RZ ;  /* 0x0000000409097810 */ /* 0x000fe20007ffe0ff */
[----:B0-----:R-:W3:Y:S04]  /*08e0*/  LDS R13, [R7] ;  /* 0x00000000070d7984 */ /* 0x001ee80000000800 */
[----:B------:R-:W1:Y:S04]  /*08f0*/  LDS R12, [R10] ;  /* 0x000000000a0c7984 */ /* 0x000e680000000800 */
[----:B------:R-:W0:Y:S04]  /*0900*/  LDS R14, [R7+0x4] ;  /* 0x00000400070e7984 */ /* 0x000e280000000800 */
[----:B------:R-:W2:Y:S04]  /*0910*/  LDS R15, [R10+0x4] ;  /* 0x000004000a0f7984 */ /* 0x000ea80000000800 */
[----:B------:R-:W4:Y:S04]  /*0920*/  LDS R16, [R7+0x8] ;  /* 0x0000080007107984 */ /* 0x000f280000000800 */
[----:B------:R-:W5:Y:S04]  /*0930*/  LDS R17, [R10+0x8] ;  /* 0x000008000a117984 */ /* 0x000f680000000800 */
[----:B------:R-:W5:Y:S04]  /*0940*/  LDS R18, [R7+0xc] ;  /* 0x00000c0007127984 */ /* 0x000f680000000800 */
[----:B------:R-:W5:Y:S01]  /*0950*/  LDS R19, [R10+0xc] ;  /* 0x00000c000a137984 */ /* 0x000f620000000800 */
[----:B---3--:R-:W-:Y:S01]  /*0960*/  FADD R13, R8, R13 ;  /* 0x0000000d080d7221 */ /* 0x008fe20000000000 */
[----:B-1----:R-:W-:-:S03]  /*0970*/  FADD R12, R11, R12 ;  /* 0x0000000c0b0c7221 */ /* 0x002fc60000000000 */
[----:B0-----:R-:W-:Y:S01]  /*0980*/  FADD R13, R13, R14 ;  /* 0x0000000e0d0d7221 */ /* 0x001fe20000000000 */
[----:B--2---:R-:W-:-:S03]  /*0990*/  FADD R12, R12, R15 ;  /* 0x0000000f0c0c7221 */ /* 0x004fc60000000000 */
[----:B----4-:R-:W-:Y:S01]  /*09a0*/  FADD R13, R13, R16 ;  /* 0x000000100d0d7221 */ /* 0x010fe20000000000 */
[----:B-----5:R-:W-:-:S03]  /*09b0*/  FADD R12, R12, R17 ;  /* 0x000000110c0c7221 */ /* 0x020fc60000000000 */
[----:B------:R-:W-:Y:S01]  /*09c0*/  FADD R8, R13, R18 ;  /* 0x000000120d087221 */ /* 0x000fe20000000000 */
[----:B------:R-:W-:-:S07]  /*09d0*/  FADD R11, R12, R19 ;  /* 0x000000130c0b7221 */ /* 0x000fce0000000000 */
.L_x_67:
[----:B------:R-:W-:Y:S05]  /*09e0*/  @!P1 BRA `(.L_x_66) ;  /* 0x0000000000549947 */ /* 0x000fea0003800000 */
[----:B------:R-:W-:Y:S02]  /*09f0*/  ISETP.NE.AND P0, PT, R20, 0x1, PT ;  /* 0x000000011400780c */ /* 0x000fe40003f05270 */
[----:B------:R-:W-:-:S04]  /*0a00*/  LOP3.LUT R6, R6, 0x1, RZ, 0xc0, !PT ;  /* 0x0000000106067812 */ /* 0x000fc800078ec0ff */
[----:B------:R-:W-:-:S07]  /*0a10*/  ISETP.NE.U32.AND P1, PT, R6, 0x1, PT ;  /* 0x000000010600780c */ /* 0x000fce0003f25070 */
[----:B------:R-:W-:Y:S06]  /*0a20*/  @!P0 BRA `(.L_x_68) ;  /* 0x00000000002c8947 */ /* 0x000fec0003800000 */
[C---:B------:R-:W-:Y:S02]  /*0a30*/  LEA R6, R9.reuse, R5, 0x2 ;  /* 0x0000000509067211 */ /* 0x040fe400078e10ff */
[C---:B------:R-:W-:Y:S02]  /*0a40*/  LEA R10, R9.reuse, R4, 0x2 ;  /* 0x00000004090a7211 */ /* 0x040fe400078e10ff */
[----:B------:R-:W-:Y:S01]  /*0a50*/  IADD3 R9, PT, PT, R9, 0x2, RZ ;  /* 0x0000000209097810 */ /* 0x000fe20007ffe0ff */
[----:B------:R-:W3:Y:S04]  /*0a60*/  LDS R7, [R6] ;  /* 0x0000000006077984 */ /* 0x000ee80000000800 */
[----:B------:R-:W1:Y:S04]  /*0a70*/  LDS R12, [R10] ;  /* 0x000000000a0c7984 */ /* 0x000e680000000800 */
[----:B0-----:R-:W0:Y:S04]  /*0a80*/  LDS R14, [R6+0x4] ;  /* 0x00000400060e7984 */ /* 0x001e280000000800 */
[----:B------:R-:W2:Y:S01]  /*0a90*/  LDS R16, [R10+0x4] ;  /* 0x000004000a107984 */ /* 0x000ea20000000800 */
[----:B---3--:R-:W-:Y:S01]  /*0aa0*/  FADD R7, R8, R7 ;  /* 0x0000000708077221 */ /* 0x008fe20000000000 */
[----:B-1----:R-:W-:-:S03]  /*0ab0*/  FADD R11, R11, R12 ;  /* 0x0000000c0b0b7221 */ /* 0x002fc60000000000 */
[----:B0-----:R-:W-:Y:S01]  /*0ac0*/  FADD R8, R7, R14 ;  /* 0x0000000e07087221 */ /* 0x001fe20000000000 */
[----:B--2---:R-:W-:-:S07]  /*0ad0*/  FADD R11, R11, R16 ;  /* 0x000000100b0b7221 */ /* 0x004fce0000000000 */
.L_x_68:
[C---:B------:R-:W-:Y:S02]  /*0ae0*/  @!P1 LEA R6, R9.reuse, R5, 0x2 ;  /* 0x0000000509069211 */ /* 0x040fe400078e10ff */
[----:B------:R-:W-:-:S03]  /*0af0*/  @!P1 LEA R9, R9, R4, 0x2 ;  /* 0x0000000409099211 */ /* 0x000fc600078e10ff */
[----:B------:R-:W3:Y:S04]  /*0b00*/  @!P1 LDS R7, [R6] ;  /* 0x0000000006079984 */ /* 0x000ee80000000800 */
[----:B------:R-:W1:Y:S01]  /*0b10*/  @!P1 LDS R10, [R9] ;  /* 0x00000000090a9984 */ /* 0x000e620000000800 */
[----:B---3--:R-:W-:Y:S01]  /*0b20*/  @!P1 FADD R8, R8, R7 ;  /* 0x0000000708089221 */ /* 0x008fe20000000000 */
[----:B-1----:R-:W-:-:S07]  /*0b30*/  @!P1 FADD R11, R11, R10 ;  /* 0x0000000a0b0b9221 */ /* 0x002fce0000000000 */
.L_x_66:
[----:B---3--:R2:W-:Y:S04]  /*0b40*/  STS [R5], R8 ;  /* 0x0000000805007388 */ /* 0x0085e80000000800 */
[----:B-1----:R2:W-:Y:S02]  /*0b50*/  STS [R4], R11 ;  /* 0x0000000b04007388 */ /* 0x0025e40000000800 */
.L_x_63:
[----:B------:R-:W-:Y:S05]  /*0b60*/  BSYNC.RECONVERGENT B0 ;  /* 0x0000000000007941 */ /* 0x000fea0003800200 */
.L_x_62:
[----:B------:R-:W-:Y:S01]  /*0b70*/  BAR.SYNC.DEFER_BLOCKING 0x0 ;  /* 0x0000000000007b1d */ /* 0x000fe20000010000 */
[----:B------:R-:W-:-:S13]  /*0b80*/  ISETP.NE.AND P0, PT, R0, RZ, PT ;  /* 0x000000ff0000720c */ /* 0x000fda0003f05270 */
[----:B------:R-:W-:Y:S05]  /*0b90*/  @P0 EXIT ;  /* 0x000000000000094d */ /* 0x000fea0003800000 */
[----:B0-2---:R-:W0:Y:S01]  /*0ba0*/  LDS R5, [R5] ;  /* 0x0000000005057984 */ /* 0x005e220000000800 */
[----:B------:R-:W2:Y:S01]  /*0bb0*/  LDC.64 R6, c[0x0][0x388] ;  /* 0x0000e200ff067b82 */ /* 0x000ea20000000a00 */
[----:B------:R-:W-:Y:S02]  /*0bc0*/  IMAD R2, R3, UR10, R2 ;  /* 0x0000000a03027c24 */ /* 0x000fe4000f8e0202 */
[----:B------:R-:W3:Y:S03]  /*0bd0*/  LDS R9, [R4] ;  /* 0x0000000004097984 */ /* 0x000ee60000000800 */
[----:B------:R-:W-:-:S05]  /*0be0*/  SHF.L.U32 R3, R2, 0x1, RZ ;  /* 0x0000000102037819 */ /* 0x000fca00000006ff */
[----:B--2---:R-:W-:-:S05]  /*0bf0*/  IMAD.WIDE.U32 R2, R3, 0x4, R6 ;  /* 0x0000000403027825 */ /* 0x004fca00078e0006 */
[----:B0-----:R-:W-:Y:S04]  /*0c00*/  STG.E desc[UR8][R2.64], R5 ;  /* 0x0000000502007986 */ /* 0x001fe8000c101908 */
[----:B---3--:R-:W-:Y:S01]  /*0c10*/  STG.E desc[UR8][R2.64+0x4], R9 ;  /* 0x0000040902007986 */ /* 0x008fe2000c101908 */
[----:B------:R-:W-:Y:S05]  /*0c20*/  EXIT ;  /* 0x000000000000794d */ /* 0x000fea0003800000 */
.L_x_69:
        /* <DEDUP_REMOVED lines=13> */
.L_x_73:


//--------------------- .nv.global.init           --------------------------
	.section	.nv.global.init,"aw",@progbits
	.align	16
.nv.global.init:
	.type		__cudart_sin_cos_coeffs,@object
	.size		__cudart_sin_cos_coeffs,(__cudart_i2opi_d - __cudart_sin_cos_coeffs)
__cudart_sin_cos_coeffs:
        /*0000*/ 	.byte	0x46, 0xd2, 0xb0, 0x2c, 0xf1, 0xe5, 0x5a, 0xbe, 0x92, 0xe3, 0xac, 0x69, 0xe3, 0x1d, 0xc7, 0x3e
        /*0010*/ 	.byte	0xa1, 0x62, 0xdb, 0x19, 0xa0, 0x01, 0x2a, 0xbf, 0x18, 0x08, 0x11, 0x11, 0x11, 0x11, 0x81, 0x3f
        /*0020*/ 	.byte	0x54, 0x55, 0x55, 0x55, 0x55, 0x55, 0xc5, 0xbf, 0x00, 0x00, 0x00, 0x00, 0x00, 0x00, 0x00, 0x00
        /*0030*/ 	.byte	0x00, 0x00, 0x00, 0x00, 0x00, 0x00, 0x00, 0x00, 0x64, 0x81, 0xfd, 0x20, 0x83, 0xff, 0xa8, 0xbd
        /*0040*/ 	.byte	0x28, 0x85, 0xef, 0xc1, 0xa7, 0xee, 0x21, 0x3e, 0xd9, 0xe6, 0x06, 0x8e, 0x4f, 0x7e, 0x92, 0xbe
        /*0050*/ 	.byte	0xe9, 0xbc, 0xdd, 0x19, 0xa0, 0x01, 0xfa, 0x3e, 0x47, 0x5d, 0xc1, 0x16, 0x6c, 0xc1, 0x56, 0xbf
        /*0060*/ 	.byte	0x51, 0x55, 0x55, 0x55, 0x55, 0x55, 0xa5, 0x3f, 0x00, 0x00, 0x00, 0x00, 0x00, 0x00, 0xe0, 0xbf
        /*0070*/ 	.byte	0x00, 0x00, 0x00, 0x00, 0x00, 0x00, 0xf0, 0x3f, 0x00, 0x00, 0x00, 0x00, 0x00, 0x00, 0x00, 0x00
	.type		__cudart_i2opi_d,@object
	.size		__cudart_i2opi_d,($str$1 - __cudart_i2opi_d)
__cudart_i2opi_d:
        /* <DEDUP_REMOVED lines=9> */
	.type		$str$1,@object
	.size		$str$1,($str - $str$1)
$str$1:
        /*0110*/ 	.byte	0x2f, 0x74, 0x6d, 0x70, 0x2f, 0x73, 0x61, 0x73, 0x73, 0x5f, 0x63, 0x75, 0x5f, 0x67, 0x62, 0x70
        /*0120*/ 	.byte	0x36, 0x6d, 0x68, 0x38, 0x6f, 0x2f, 0x6b, 0x2e, 0x63, 0x75, 0x00
	.type		$str,@object
	.size		$str,(__unnamed_1 - $str)
$str:
        /*012b*/ 	.byte	0x74, 0x73, 0x61, 0x6d, 0x70, 0x20, 0x3c, 0x3d, 0x20, 0x28, 0x34, 0x20, 0x2a, 0x20, 0x62, 0x6c
        /*013b*/ 	.byte	0x6f, 0x63, 0x6b, 0x44, 0x69, 0x6d, 0x2e, 0x78, 0x20, 0x2a, 0x20, 0x67, 0x72, 0x69, 0x64, 0x44
        /*014b*/ 	.byte	0x69, 0x6d, 0x2e, 0x78, 0x29, 0x00
	.type		__unnamed_1,@object
	.size		__unnamed_1,(.L_0 - __unnamed_1)
__unnamed_1:
        /*0151*/ 	.byte	0x76, 0x6f, 0x69, 0x64, 0x20, 0x6d, 0x75, 0x6c, 0x74, 0x69, 0x70, 0x6c, 0x79, 0x5f, 0x6d, 0x69
        /*0161*/ 	.byte	0x78, 0x5f, 0x61, 0x64, 0x64, 0x28, 0x73, 0x69, 0x67, 0x6e, 0x65, 0x64, 0x20, 0x73, 0x68, 0x6f
        /*0171*/ 	.byte	0x72, 0x74, 0x20, 0x2a, 0x2c, 0x20, 0x66, 0x6c, 0x6f, 0x61, 0x74, 0x20, 0x2a, 0x2c, 0x20, 0x66
        /*0181*/ 	.byte	0x6c, 0x6f, 0x61, 0x74, 0x20, 0x2a, 0x29, 0x00
.L_0:


//--------------------- .nv.shared._Z16multiply_mix_addPsPfS0_ --------------------------
	.section	.nv.shared._Z16multiply_mix_addPsPfS0_,"aw",@nobits
	.sectionflags	@""
	.align	4
.nv.shared._Z16multiply_mix_addPsPfS0_:
	.zero		9216


//--------------------- .nv.shared.reserved.0     --------------------------
	.section	.nv.shared.reserved.0,"aw",@nobits
	.weak		__nv_reservedSMEM_offset_0_alias
	.size		__nv_reservedSMEM_offset_0_alias, 0, 64
	.other		__nv_reservedSMEM_offset_0_alias,@"STO_CUDA_RESERVED_SHARED STV_DEFAULT"
__nv_reservedSMEM_offset_0_alias:
	.zero		0
	.zero		64


//--------------------- .nv.shared._Z16multiply_and_addPfS_S_ --------------------------
	.section	.nv.shared._Z16multiply_and_addPfS_S_,"aw",@nobits
	.sectionflags	@""
	.align	4
.nv.shared._Z16multiply_and_addPfS_S_:
	.zero		9216


//--------------------- .nv.constant0._Z16multiply_mix_addPsPfS0_ --------------------------
	.section	.nv.constant0._Z16multiply_mix_addPsPfS0_,"a",@progbits
	.sectionflags	@""
	.align	4
.nv.constant0._Z16multiply_mix_addPsPfS0_:
	.zero		920


//--------------------- .nv.constant0._Z16multiply_and_addPfS_S_ --------------------------
	.section	.nv.constant0._Z16multiply_and_addPfS_S_,"a",@progbits
	.sectionflags	@""
	.align	4
.nv.constant0._Z16multiply_and_addPfS_S_:
	.zero		920


//--------------------- SYMBOLS --------------------------

	.type		.nv.reservedSmem.offset0,@object
	.size		.nv.reservedSmem.offset0,0x4
	.type		.nv.reservedSmem.cap,@object
	.size		.nv.reservedSmem.cap,0x4
	.type		__assertfail,@function
